	.target	sm_90a

	.elftype	@"ET_EXEC"


//--------------------- .note.nv.tkinfo           --------------------------
	.section	.note.nv.tkinfo,"",@"SHT_NOTE"
	.sectionflags	@"SHF_NOTE_NV_TKINFO"
	.tkinfo
        /*0018*/ 	.word	0x00000002
        /*0030*/ 	.string	""
        /*0030*/ 	.string	"ptxas"
        /*0030*/ 	.string	"Cuda compilation tools, release 13.0, V13.0.88"
        /*0030*/ 	.string	"Build cuda_13.0.r13.0/compiler.36424714_0"
        /*0030*/ 	.string	"-arch sm_90a -m 64 "



//--------------------- .note.nv.cuinfo           --------------------------
	.section	.note.nv.cuinfo,"",@"SHT_NOTE"
	.sectionflags	@"SHF_NOTE_NV_CUINFO"
        /*0018*/ 	.short	0x0002
        /*001a*/ 	.short	0x005a
        /*001c*/ 	.short	0x0082
	.zero		2


//--------------------- .nv.info                  --------------------------
	.section	.nv.info,"",@"SHT_CUDA_INFO"
	.align	4


	//----- nvinfo : EIATTR_REGCOUNT
	.align		4
        /*0000*/ 	.byte	0x04, 0x2f
        /*0002*/ 	.short	(.L_15 - .L_14)
	.align		4
.L_14:
        /*0004*/ 	.word	index@(_ZN7cutlass13device_kernelINS_4gemm6kernel13GemmUniversalIN4cute5tupleIJiiiiEEENS1_10collective13CollectiveMmaINS1_34MainloopSm90TmaGmmaWarpSpecializedILi13ENS5_IJNS4_1CILi1EEESB_SB_EEENS1_35KernelTmaWarpSpecializedCooperativeEEENS5_IJNSA_ILi384EEENSA_ILi160EEENSA_ILi16EEEEEENS_10bfloat16_tENS5_IJlSB_lEEESJ_SK_NS4_8TiledMMAINS4_8MMA_AtomIJNS4_4SM904GMMA27MMA_64x32x16_F32BF16BF16_SSILNSO_5MajorE0ELSQ_0ELNSO_7ScaleInE1ELSR_1EEEEEENS4_6LayoutINS5_IJNSA_ILi2EEESB_SB_EEENS5_IJSB_NSA_ILi0EEESX_EEEEENS5_IJNS4_10UnderscoreES10_S10_EEEEENS4_13SM90_TMA_LOADENS4_14ComposedLayoutINS4_7SwizzleILi1ELi4ELi3EEENS4_18smem_ptr_flag_bitsILi16EEENSU_INS5_IJNSA_ILi8EEESH_EEENS5_IJSH_SB_EEEEEEEvNS4_8identityES13_S1D_vS1E_EENS_8epilogue10collective6detail29Sm90TmaWarpSpecializedAdapterINS1H_15DefaultEpilogueISJ_SK_SK_NS1G_6thread17LinearCombinationISJ_Li1EffLNS1L_9ScaleType4KindE0ELNS_15FloatRoundStyleE2ESJ_EENS1_15EpilogueDefaultEEEEEvvEEEEvNT_6ParamsE)
        /*0008*/ 	.word	0x000000a8


	//----- nvinfo : EIATTR_FRAME_SIZE
	.align		4
.L_15:
        /*000c*/ 	.byte	0x04, 0x11
        /*000e*/ 	.short	(.L_17 - .L_16)
	.align		4
.L_16:
        /*0010*/ 	.word	index@(_ZN7cutlass13device_kernelINS_4gemm6kernel13GemmUniversalIN4cute5tupleIJiiiiEEENS1_10collective13CollectiveMmaINS1_34MainloopSm90TmaGmmaWarpSpecializedILi13ENS5_IJNS4_1CILi1EEESB_SB_EEENS1_35KernelTmaWarpSpecializedCooperativeEEENS5_IJNSA_ILi384EEENSA_ILi160EEENSA_ILi16EEEEEENS_10bfloat16_tENS5_IJlSB_lEEESJ_SK_NS4_8TiledMMAINS4_8MMA_AtomIJNS4_4SM904GMMA27MMA_64x32x16_F32BF16BF16_SSILNSO_5MajorE0ELSQ_0ELNSO_7ScaleInE1ELSR_1EEEEEENS4_6LayoutINS5_IJNSA_ILi2EEESB_SB_EEENS5_IJSB_NSA_ILi0EEESX_EEEEENS5_IJNS4_10UnderscoreES10_S10_EEEEENS4_13SM90_TMA_LOADENS4_14ComposedLayoutINS4_7SwizzleILi1ELi4ELi3EEENS4_18smem_ptr_flag_bitsILi16EEENSU_INS5_IJNSA_ILi8EEESH_EEENS5_IJSH_SB_EEEEEEEvNS4_8identityES13_S1D_vS1E_EENS_8epilogue10collective6detail29Sm90TmaWarpSpecializedAdapterINS1H_15DefaultEpilogueISJ_SK_SK_NS1G_6thread17LinearCombinationISJ_Li1EffLNS1L_9ScaleType4KindE0ELNS_15FloatRoundStyleE2ESJ_EENS1_15EpilogueDefaultEEEEEvvEEEEvNT_6ParamsE)
        /*0014*/ 	.word	0x000000e8


	//----- nvinfo : EIATTR_MIN_STACK_SIZE
	.align		4
.L_17:
        /*0018*/ 	.byte	0x04, 0x12
        /*001a*/ 	.short	(.L_19 - .L_18)
	.align		4
.L_18:
        /*001c*/ 	.word	index@(_ZN7cutlass13device_kernelINS_4gemm6kernel13GemmUniversalIN4cute5tupleIJiiiiEEENS1_10collective13CollectiveMmaINS1_34MainloopSm90TmaGmmaWarpSpecializedILi13ENS5_IJNS4_1CILi1EEESB_SB_EEENS1_35KernelTmaWarpSpecializedCooperativeEEENS5_IJNSA_ILi384EEENSA_ILi160EEENSA_ILi16EEEEEENS_10bfloat16_tENS5_IJlSB_lEEESJ_SK_NS4_8TiledMMAINS4_8MMA_AtomIJNS4_4SM904GMMA27MMA_64x32x16_F32BF16BF16_SSILNSO_5MajorE0ELSQ_0ELNSO_7ScaleInE1ELSR_1EEEEEENS4_6LayoutINS5_IJNSA_ILi2EEESB_SB_EEENS5_IJSB_NSA_ILi0EEESX_EEEEENS5_IJNS4_10UnderscoreES10_S10_EEEEENS4_13SM90_TMA_LOADENS4_14ComposedLayoutINS4_7SwizzleILi1ELi4ELi3EEENS4_18smem_ptr_flag_bitsILi16EEENSU_INS5_IJNSA_ILi8EEESH_EEENS5_IJSH_SB_EEEEEEEvNS4_8identityES13_S1D_vS1E_EENS_8epilogue10collective6detail29Sm90TmaWarpSpecializedAdapterINS1H_15DefaultEpilogueISJ_SK_SK_NS1G_6thread17LinearCombinationISJ_Li1EffLNS1L_9ScaleType4KindE0ELNS_15FloatRoundStyleE2ESJ_EENS1_15EpilogueDefaultEEEEEvvEEEEvNT_6ParamsE)
        /*0020*/ 	.word	0x000000e8
.L_19:


//--------------------- .nv.compat                --------------------------
	.section	.nv.compat,"",@"SHT_CUDA_COMPAT_INFO"
	.align	4
        /*0000*/ 	.byte	0x02, 0x09, 0x01, 0x00, 0x02, 0x02, 0x04, 0x00, 0x02, 0x05, 0x05, 0x00, 0x03, 0x07, 0x01, 0x01
        /*0010*/ 	.byte	0x02, 0x03, 0x01, 0x00, 0x02, 0x06, 0x01, 0x00, 0x04, 0x0b, 0x08, 0x00, 0x00, 0x00, 0x00, 0x00
        /*0020*/ 	.byte	0x00, 0x00, 0x00, 0x00


//--------------------- .nv.info._ZN7cutlass13device_kernelINS_4gemm6kernel13GemmUniversalIN4cute5tupleIJiiiiEEENS1_10collective13CollectiveMmaINS1_34MainloopSm90TmaGmmaWarpSpecializedILi13ENS5_IJNS4_1CILi1EEESB_SB_EEENS1_35KernelTmaWarpSpecializedCooperativeEEENS5_IJNSA_ILi384EEENSA_ILi160EEENSA_ILi16EEEEEENS_10bfloat16_tENS5_IJlSB_lEEESJ_SK_NS4_8TiledMMAINS4_8MMA_AtomIJNS4_4SM904GMMA27MMA_64x32x16_F32BF16BF16_SSILNSO_5MajorE0ELSQ_0ELNSO_7ScaleInE1ELSR_1EEEEEENS4_6LayoutINS5_IJNSA_ILi2EEESB_SB_EEENS5_IJSB_NSA_ILi0EEESX_EEEEENS5_IJNS4_10UnderscoreES10_S10_EEEEENS4_13SM90_TMA_LOADENS4_14ComposedLayoutINS4_7SwizzleILi1ELi4ELi3EEENS4_18smem_ptr_flag_bitsILi16EEENSU_INS5_IJNSA_ILi8EEESH_EEENS5_IJSH_SB_EEEEEEEvNS4_8identityES13_S1D_vS1E_EENS_8epilogue10collective6detail29Sm90TmaWarpSpecializedAdapterINS1H_15DefaultEpilogueISJ_SK_SK_NS1G_6thread17LinearCombinationISJ_Li1EffLNS1L_9ScaleType4KindE0ELNS_15FloatRoundStyleE2ESJ_EENS1_15EpilogueDefaultEEEEEvvEEEEvNT_6ParamsE --------------------------
	.section	.nv.info._ZN7cutlass13device_kernelINS_4gemm6kernel13GemmUniversalIN4cute5tupleIJiiiiEEENS1_10collective13CollectiveMmaINS1_34MainloopSm90TmaGmmaWarpSpecializedILi13ENS5_IJNS4_1CILi1EEESB_SB_EEENS1_35KernelTmaWarpSpecializedCooperativeEEENS5_IJNSA_ILi384EEENSA_ILi160EEENSA_ILi16EEEEEENS_10bfloat16_tENS5_IJlSB_lEEESJ_SK_NS4_8TiledMMAINS4_8MMA_AtomIJNS4_4SM904GMMA27MMA_64x32x16_F32BF16BF16_SSILNSO_5MajorE0ELSQ_0ELNSO_7ScaleInE1ELSR_1EEEEEENS4_6LayoutINS5_IJNSA_ILi2EEESB_SB_EEENS5_IJSB_NSA_ILi0EEESX_EEEEENS5_IJNS4_10UnderscoreES10_S10_EEEEENS4_13SM90_TMA_LOADENS4_14ComposedLayoutINS4_7SwizzleILi1ELi4ELi3EEENS4_18smem_ptr_flag_bitsILi16EEENSU_INS5_IJNSA_ILi8EEESH_EEENS5_IJSH_SB_EEEEEEEvNS4_8identityES13_S1D_vS1E_EENS_8epilogue10collective6detail29Sm90TmaWarpSpecializedAdapterINS1H_15DefaultEpilogueISJ_SK_SK_NS1G_6thread17LinearCombinationISJ_Li1EffLNS1L_9ScaleType4KindE0ELNS_15FloatRoundStyleE2ESJ_EENS1_15EpilogueDefaultEEEEEvvEEEEvNT_6ParamsE,"",@"SHT_CUDA_INFO"
	.sectionflags	@""
	.align	4


	//----- nvinfo : EIATTR_CUDA_API_VERSION
	.align		4
        /*0000*/ 	.byte	0x04, 0x37
        /*0002*/ 	.short	(.L_21 - .L_20)
.L_20:
        /*0004*/ 	.word	0x00000082


	//----- nvinfo : EIATTR_KPARAM_INFO
	.align		4
.L_21:
        /*0008*/ 	.byte	0x04, 0x17
        /*000a*/ 	.short	(.L_23 - .L_22)
.L_22:
        /*000c*/ 	.word	0x00000000
        /*0010*/ 	.short	0x0000
        /*0012*/ 	.short	0x0070
        /*0014*/ 	.byte	0x00, 0xf0, 0x01, 0x10


	//----- nvinfo : EIATTR_SPARSE_MMA_MASK
	.align		4
.L_23:
        /*0018*/ 	.byte	0x03, 0x50
        /*001a*/ 	.short	0x0000


	//----- nvinfo : EIATTR_MAXREG_COUNT
	.align		4
        /*001c*/ 	.byte	0x03, 0x1b
        /*001e*/ 	.short	0x00a8


	//----- nvinfo : EIATTR_NUM_BARRIERS
	.align		4
        /*0020*/ 	.byte	0x02, 0x4c
        /*0022*/ 	.byte	0x01
	.zero		1


	//----- nvinfo : EIATTR_EXTERNS
	.align		4
        /*0024*/ 	.byte	0x04, 0x0f
        /*0026*/ 	.short	(.L_25 - .L_24)


	//   ....[0]....
	.align		4
.L_24:
        /*0028*/ 	.word	index@(__assertfail)


	//----- nvinfo : EIATTR_ANNOTATIONS
	.align		4
.L_25:
        /*002c*/ 	.byte	0x04, 0x55
        /*002e*/ 	.short	(.L_27 - .L_26)


	//   ....[0]....
.L_26:
        /*0030*/ 	.word	0x00000001
        /*0034*/ 	.byte	0xe0, 0x07, 0x00, 0x00, 0x01, 0x00, 0x00, 0x00, 0x00, 0x08, 0x00, 0x00, 0x01, 0x00, 0x00, 0x00
        /* <DEDUP_REMOVED lines=117> */
        /*0794*/ 	.byte	0xd0, 0x38, 0x01, 0x00, 0x01, 0x00, 0x00, 0x00, 0xf0, 0x38, 0x01, 0x00


	//----- nvinfo : EIATTR_MERCURY_ISA_VERSION
	.align		4
.L_27:
        /*07a0*/ 	.byte	0x03, 0x5f
        /*07a2*/ 	.short	0x0101


	//----- nvinfo : EIATTR_INT_WARP_WIDE_INSTR_OFFSETS
	.align		4
        /*07a4*/ 	.byte	0x04, 0x31
        /*07a6*/ 	.short	(.L_29 - .L_28)


	//   ....[0]....
.L_28:
        /*07a8*/ 	.word	0x00000650


	//   ....[1]....
        /*07ac*/ 	.word	0x00000660


	//   ....[2]....
        /*07b0*/ 	.word	0x000006f0


	//----- nvinfo : EIATTR_COOP_GROUP_MASK_REGIDS
	.align		4
.L_29:
        /*07b4*/ 	.byte	0x04, 0x29
        /*07b6*/ 	.short	(.L_31 - .L_30)


	//   ....[0]....
.L_30:
        /*07b8*/ 	.word	0xffffffff


	//   ....[1]....
        /*07bc*/ 	.word	0xffffffff


	//   ....[2]....
        /*07c0*/ 	.word	0xffffffff


	//   ....[3]....
        /*07c4*/ 	.word	0xffffffff


	//   ....[4]....
        /*07c8*/ 	.word	0xffffffff


	//----- nvinfo : EIATTR_COOP_GROUP_INSTR_OFFSETS
	.align		4
.L_31:
        /*07cc*/ 	.byte	0x04, 0x28
        /*07ce*/ 	.short	(.L_33 - .L_32)


	//   ....[0]....
.L_32:
        /*07d0*/ 	.word	0x00000070


	//   ....[1]....
        /*07d4*/ 	.word	0x00000080


	//   ....[2]....
        /*07d8*/ 	.word	0x000001a0


	//   ....[3]....
        /*07dc*/ 	.word	0x00000500


	//   ....[4]....
        /*07e0*/ 	.word	0x000012c0


	//----- nvinfo : EIATTR_REG_RECONFIG
	.align		4
.L_33:
        /*07e4*/ 	.byte	0x01, 0x54
	.zero		2


	//----- nvinfo : EIATTR_SYSCALL_OFFSETS
	.align		4
        /*07e8*/ 	.byte	0x04, 0x46
        /*07ea*/ 	.short	(.L_35 - .L_34)


	//   ....[0]....
.L_34:
        /*07ec*/ 	.word	0x00001470


	//----- nvinfo : EIATTR_MBARRIER_INSTR_OFFSETS
	.align		4
.L_35:
        /*07f0*/ 	.byte	0x04, 0x39
        /*07f2*/ 	.short	(.L_37 - .L_36)


	//   ....[0]....
.L_36:
        /*07f4*/ 	.word	0x00000340
        /*07f8*/ 	.word	0x000000ff
        /*07fc*/ 	.word	0x00000000
        /*0800*/ 	.short	0x0100
        /*0802*/ 	.byte	0x08
	.zero		1


	//   ....[1]....
        /*0804*/ 	.word	0x00000350
        /*0808*/ 	.word	0x000000ff
        /*080c*/ 	.word	0x00000068
        /*0810*/ 	.short	0x0100
        /*0812*/ 	.byte	0x08
	.zero		1


	//   ....[2]....
        /*0814*/ 	.word	0x00000360
        /*0818*/ 	.word	0x000000ff
        /*081c*/ 	.word	0x00000008
        /*0820*/ 	.short	0x0100
        /*0822*/ 	.byte	0x08
	.zero		1


	//   ....[3]....
        /*0824*/ 	.word	0x00000370
        /*0828*/ 	.word	0x000000ff
        /*082c*/ 	.word	0x00000070
        /*0830*/ 	.short	0x0100
        /*0832*/ 	.byte	0x08
	.zero		1


	//   ....[4]....
        /*0834*/ 	.word	0x00000380
        /*0838*/ 	.word	0x000000ff
        /*083c*/ 	.word	0x00000010
        /*0840*/ 	.short	0x0100
        /*0842*/ 	.byte	0x08
	.zero		1


	//   ....[5]....
        /*0844*/ 	.word	0x00000390
        /*0848*/ 	.word	0x000000ff
        /*084c*/ 	.word	0x00000078
        /*0850*/ 	.short	0x0100
        /*0852*/ 	.byte	0x08
	.zero		1


	//   ....[6]....
        /*0854*/ 	.word	0x000003a0
        /*0858*/ 	.word	0x000000ff
        /*085c*/ 	.word	0x00000018
        /*0860*/ 	.short	0x0100
        /*0862*/ 	.byte	0x08
	.zero		1


	//   ....[7]....
        /*0864*/ 	.word	0x000003b0
        /*0868*/ 	.word	0x000000ff
        /*086c*/ 	.word	0x00000080
        /*0870*/ 	.short	0x0100
        /*0872*/ 	.byte	0x08
	.zero		1


	//   ....[8]....
        /*0874*/ 	.word	0x000003c0
        /*0878*/ 	.word	0x000000ff
        /*087c*/ 	.word	0x00000020
        /*0880*/ 	.short	0x0100
        /*0882*/ 	.byte	0x08
	.zero		1


	//   ....[9]....
        /*0884*/ 	.word	0x000003d0
        /*0888*/ 	.word	0x000000ff
        /*088c*/ 	.word	0x00000088
        /*0890*/ 	.short	0x0100
        /*0892*/ 	.byte	0x08
	.zero		1


	//   ....[10]....
        /*0894*/ 	.word	0x000003e0
        /*0898*/ 	.word	0x000000ff
        /*089c*/ 	.word	0x00000028
        /*08a0*/ 	.short	0x0100
        /*08a2*/ 	.byte	0x08
	.zero		1


	//   ....[11]....
        /*08a4*/ 	.word	0x000003f0
        /*08a8*/ 	.word	0x000000ff
        /*08ac*/ 	.word	0x00000090
        /*08b0*/ 	.short	0x0100
        /*08b2*/ 	.byte	0x08
	.zero		1


	//   ....[12]....
        /*08b4*/ 	.word	0x00000400
        /*08b8*/ 	.word	0x000000ff
        /*08bc*/ 	.word	0x00000030
        /*08c0*/ 	.short	0x0100
        /*08c2*/ 	.byte	0x08
	.zero		1


	//   ....[13]....
        /*08c4*/ 	.word	0x00000410
        /*08c8*/ 	.word	0x000000ff
        /*08cc*/ 	.word	0x00000098
        /*08d0*/ 	.short	0x0100
        /*08d2*/ 	.byte	0x08
	.zero		1


	//   ....[14]....
        /*08d4*/ 	.word	0x00000420
        /*08d8*/ 	.word	0x000000ff
        /*08dc*/ 	.word	0x00000038
        /*08e0*/ 	.short	0x0100
        /*08e2*/ 	.byte	0x08
	.zero		1


	//   ....[15]....
        /*08e4*/ 	.word	0x00000430
        /*08e8*/ 	.word	0x000000ff
        /*08ec*/ 	.word	0x000000a0
        /*08f0*/ 	.short	0x0100
        /*08f2*/ 	.byte	0x08
	.zero		1


	//   ....[16]....
        /*08f4*/ 	.word	0x00000440
        /*08f8*/ 	.word	0x000000ff
        /*08fc*/ 	.word	0x00000040
        /*0900*/ 	.short	0x0100
        /*0902*/ 	.byte	0x08
	.zero		1


	//   ....[17]....
        /*0904*/ 	.word	0x00000450
        /*0908*/ 	.word	0x000000ff
        /*090c*/ 	.word	0x000000a8
        /*0910*/ 	.short	0x0100
        /*0912*/ 	.byte	0x08
	.zero		1


	//   ....[18]....
        /*0914*/ 	.word	0x00000460
        /*0918*/ 	.word	0x000000ff
        /*091c*/ 	.word	0x00000048
        /*0920*/ 	.short	0x0100
        /*0922*/ 	.byte	0x08
	.zero		1


	//   ....[19]....
        /*0924*/ 	.word	0x00000470
        /*0928*/ 	.word	0x000000ff
        /*092c*/ 	.word	0x000000b0
        /*0930*/ 	.short	0x0100
        /*0932*/ 	.byte	0x08
	.zero		1


	//   ....[20]....
        /*0934*/ 	.word	0x00000480
        /*0938*/ 	.word	0x000000ff
        /*093c*/ 	.word	0x00000050
        /*0940*/ 	.short	0x0100
        /*0942*/ 	.byte	0x08
	.zero		1


	//   ....[21]....
        /*0944*/ 	.word	0x00000490
        /*0948*/ 	.word	0x000000ff
        /*094c*/ 	.word	0x000000b8
        /*0950*/ 	.short	0x0100
        /*0952*/ 	.byte	0x08
	.zero		1


	//   ....[22]....
        /*0954*/ 	.word	0x000004a0
        /*0958*/ 	.word	0x000000ff
        /*095c*/ 	.word	0x00000058
        /*0960*/ 	.short	0x0100
        /*0962*/ 	.byte	0x08
	.zero		1


	//   ....[23]....
        /*0964*/ 	.word	0x000004b0
        /*0968*/ 	.word	0x000000ff
        /*096c*/ 	.word	0x000000c0
        /*0970*/ 	.short	0x0100
        /*0972*/ 	.byte	0x08
	.zero		1


	//   ....[24]....
        /*0974*/ 	.word	0x000004c0
        /*0978*/ 	.word	0x000000ff
        /*097c*/ 	.word	0x00000060
        /*0980*/ 	.short	0x0100
        /*0982*/ 	.byte	0x08
	.zero		1


	//   ....[25]....
        /*0984*/ 	.word	0x000004d0
        /*0988*/ 	.word	0x000000ff
        /*098c*/ 	.word	0x000000c8
        /*0990*/ 	.short	0x0100
        /*0992*/ 	.byte	0x08
	.zero		1


	//   ....[26]....
        /*0994*/ 	.word	0x00000770
        /*0998*/ 	.word	0x000000ff
        /*099c*/ 	.word	0x000000e0
        /*09a0*/ 	.short	0x0100
        /*09a2*/ 	.byte	0x10
	.zero		1


	//   ....[27]....
        /*09a4*/ 	.word	0x00000810
        /*09a8*/ 	.word	0x000000ff
        /*09ac*/ 	.word	0x000000e8
        /*09b0*/ 	.short	0x0100
        /*09b2*/ 	.byte	0x10
	.zero		1


	//   ....[28]....
        /*09b4*/ 	.word	0x00001510
        /*09b8*/ 	.word	0x00000003
        /*09bc*/ 	.word	0x00000000
        /*09c0*/ 	.short	0x010a
        /*09c2*/ 	.byte	0x3f
	.zero		1


	//   ....[29]....
        /*09c4*/ 	.word	0x00001550
        /*09c8*/ 	.word	0x00000003
        /*09cc*/ 	.word	0x00000000
        /*09d0*/ 	.short	0x010a
        /*09d2*/ 	.byte	0x3f
	.zero		1


	//   ....[30]....
        /*09d4*/ 	.word	0x00001d60
        /*09d8*/ 	.word	0x000000ff
        /*09dc*/ 	.word	0x00000000
        /*09e0*/ 	.short	0x010a
        /*09e2*/ 	.byte	0x04
	.zero		1


	//   ....[31]....
        /*09e4*/ 	.word	0x00001da0
        /*09e8*/ 	.word	0x000000ff
        /*09ec*/ 	.word	0x00000000
        /*09f0*/ 	.short	0x010a
        /*09f2*/ 	.byte	0x04
	.zero		1


	//   ....[32]....
        /*09f4*/ 	.word	0x000026a0
        /*09f8*/ 	.word	0x000000ff
        /*09fc*/ 	.word	0x00000000
        /*0a00*/ 	.short	0x0101
        /*0a02*/ 	.byte	0x04
	.zero		1


	//   ....[33]....
        /*0a04*/ 	.word	0x00002860
        /*0a08*/ 	.word	0x00000000
        /*0a0c*/ 	.word	0x00000000
        /*0a10*/ 	.short	0x0101
        /*0a12*/ 	.byte	0x3f
	.zero		1


	//   ....[34]....
        /*0a14*/ 	.word	0x00013470
        /*0a18*/ 	.word	0x0000000c
        /*0a1c*/ 	.word	0x00000068
        /*0a20*/ 	.short	0x010a
        /*0a22*/ 	.byte	0x3f
	.zero		1


	//   ....[35]....
        /*0a24*/ 	.word	0x000137f0
        /*0a28*/ 	.word	0x00000002
        /*0a2c*/ 	.word	0x000000e8
        /*0a30*/ 	.short	0x0101
        /*0a32*/ 	.byte	0x3f
	.zero		1


	//   ....[36]....
        /*0a34*/ 	.word	0x00013ff0
        /*0a38*/ 	.word	0x00000005
        /*0a3c*/ 	.word	0x00000000
        /*0a40*/ 	.short	0x010a
        /*0a42*/ 	.byte	0x3f
	.zero		1


	//   ....[37]....
        /*0a44*/ 	.word	0x00014080
        /*0a48*/ 	.word	0x00000007
        /*0a4c*/ 	.word	0x00000000
        /*0a50*/ 	.short	0x010a
        /*0a52*/ 	.byte	0x3f
	.zero		1


	//   ....[38]....
        /*0a54*/ 	.word	0x00014110
        /*0a58*/ 	.word	0x00000007
        /*0a5c*/ 	.word	0x00000000
        /*0a60*/ 	.short	0x010a
        /*0a62*/ 	.byte	0x3f
	.zero		1


	//   ....[39]....
        /*0a64*/ 	.word	0x000141a0
        /*0a68*/ 	.word	0x00000007
        /*0a6c*/ 	.word	0x00000000
        /*0a70*/ 	.short	0x010a
        /*0a72*/ 	.byte	0x3f
	.zero		1


	//   ....[40]....
        /*0a74*/ 	.word	0x00014230
        /*0a78*/ 	.word	0x00000007
        /*0a7c*/ 	.word	0x00000000
        /*0a80*/ 	.short	0x010a
        /*0a82*/ 	.byte	0x3f
	.zero		1


	//   ....[41]....
        /*0a84*/ 	.word	0x000142c0
        /*0a88*/ 	.word	0x00000007
        /*0a8c*/ 	.word	0x00000000
        /*0a90*/ 	.short	0x010a
        /*0a92*/ 	.byte	0x3f
	.zero		1


	//   ....[42]....
        /*0a94*/ 	.word	0x00014350
        /*0a98*/ 	.word	0x00000007
        /*0a9c*/ 	.word	0x00000000
        /*0aa0*/ 	.short	0x010a
        /*0aa2*/ 	.byte	0x3f
	.zero		1


	//   ....[43]....
        /*0aa4*/ 	.word	0x000143e0
        /*0aa8*/ 	.word	0x00000007
        /*0aac*/ 	.word	0x00000000
        /*0ab0*/ 	.short	0x010a
        /*0ab2*/ 	.byte	0x3f
	.zero		1


	//   ....[44]....
        /*0ab4*/ 	.word	0x00014470
        /*0ab8*/ 	.word	0x00000007
        /*0abc*/ 	.word	0x00000000
        /*0ac0*/ 	.short	0x010a
        /*0ac2*/ 	.byte	0x3f
	.zero		1


	//   ....[45]....
        /*0ac4*/ 	.word	0x00014500
        /*0ac8*/ 	.word	0x00000007
        /*0acc*/ 	.word	0x00000000
        /*0ad0*/ 	.short	0x010a
        /*0ad2*/ 	.byte	0x3f
	.zero		1


	//   ....[46]....
        /*0ad4*/ 	.word	0x00014590
        /*0ad8*/ 	.word	0x00000007
        /*0adc*/ 	.word	0x00000000
        /*0ae0*/ 	.short	0x010a
        /*0ae2*/ 	.byte	0x3f
	.zero		1


	//   ....[47]....
        /*0ae4*/ 	.word	0x00014620
        /*0ae8*/ 	.word	0x00000007
        /*0aec*/ 	.word	0x00000000
        /*0af0*/ 	.short	0x010a
        /*0af2*/ 	.byte	0x3f
	.zero		1


	//   ....[48]....
        /*0af4*/ 	.word	0x000146b0
        /*0af8*/ 	.word	0x00000003
        /*0afc*/ 	.word	0x00000000
        /*0b00*/ 	.short	0x010a
        /*0b02*/ 	.byte	0x3f
	.zero		1


	//   ....[49]....
        /*0b04*/ 	.word	0x00014710
        /*0b08*/ 	.word	0x00000003
        /*0b0c*/ 	.word	0x00000000
        /*0b10*/ 	.short	0x010a
        /*0b12*/ 	.byte	0x3f
	.zero		1


	//   ....[50]....
        /*0b14*/ 	.word	0x00014770
        /*0b18*/ 	.word	0x00000006
        /*0b1c*/ 	.word	0x00000000
        /*0b20*/ 	.short	0x010a
        /*0b22*/ 	.byte	0x3f
	.zero		1


	//   ....[51]....
        /*0b24*/ 	.word	0x00014840
        /*0b28*/ 	.word	0x0000000c
        /*0b2c*/ 	.word	0x00000068
        /*0b30*/ 	.short	0x010a
        /*0b32*/ 	.byte	0x3f
	.zero		1


	//   ....[52]....
        /*0b34*/ 	.word	0x00014910
        /*0b38*/ 	.word	0x00000005
        /*0b3c*/ 	.word	0x00000000
        /*0b40*/ 	.short	0x010a
        /*0b42*/ 	.byte	0x3f
	.zero		1


	//   ....[53]....
        /*0b44*/ 	.word	0x00014960
        /*0b48*/ 	.word	0x00000007
        /*0b4c*/ 	.word	0x00000000
        /*0b50*/ 	.short	0x010a
        /*0b52*/ 	.byte	0x3f
	.zero		1


	//   ....[54]....
        /*0b54*/ 	.word	0x000149b0
        /*0b58*/ 	.word	0x00000007
        /*0b5c*/ 	.word	0x00000000
        /*0b60*/ 	.short	0x010a
        /*0b62*/ 	.byte	0x3f
	.zero		1


	//   ....[55]....
        /*0b64*/ 	.word	0x00014a00
        /*0b68*/ 	.word	0x00000007
        /*0b6c*/ 	.word	0x00000000
        /*0b70*/ 	.short	0x010a
        /*0b72*/ 	.byte	0x3f
	.zero		1


	//   ....[56]....
        /*0b74*/ 	.word	0x00014a50
        /*0b78*/ 	.word	0x00000007
        /*0b7c*/ 	.word	0x00000000
        /*0b80*/ 	.short	0x010a
        /*0b82*/ 	.byte	0x3f
	.zero		1


	//   ....[57]....
        /*0b84*/ 	.word	0x00014aa0
        /*0b88*/ 	.word	0x00000007
        /*0b8c*/ 	.word	0x00000000
        /*0b90*/ 	.short	0x010a
        /*0b92*/ 	.byte	0x3f
	.zero		1


	//   ....[58]....
        /*0b94*/ 	.word	0x00014af0
        /*0b98*/ 	.word	0x00000007
        /*0b9c*/ 	.word	0x00000000
        /*0ba0*/ 	.short	0x010a
        /*0ba2*/ 	.byte	0x3f
	.zero		1


	//   ....[59]....
        /*0ba4*/ 	.word	0x00014b40
        /*0ba8*/ 	.word	0x00000007
        /*0bac*/ 	.word	0x00000000
        /*0bb0*/ 	.short	0x010a
        /*0bb2*/ 	.byte	0x3f
	.zero		1


	//   ....[60]....
        /*0bb4*/ 	.word	0x00014b90
        /*0bb8*/ 	.word	0x00000007
        /*0bbc*/ 	.word	0x00000000
        /*0bc0*/ 	.short	0x010a
        /*0bc2*/ 	.byte	0x3f
	.zero		1


	//   ....[61]....
        /*0bc4*/ 	.word	0x00014be0
        /*0bc8*/ 	.word	0x00000007
        /*0bcc*/ 	.word	0x00000000
        /*0bd0*/ 	.short	0x010a
        /*0bd2*/ 	.byte	0x3f
	.zero		1


	//   ....[62]....
        /*0bd4*/ 	.word	0x00014c30
        /*0bd8*/ 	.word	0x00000007
        /*0bdc*/ 	.word	0x00000000
        /*0be0*/ 	.short	0x010a
        /*0be2*/ 	.byte	0x3f
	.zero		1


	//   ....[63]....
        /*0be4*/ 	.word	0x00014c80
        /*0be8*/ 	.word	0x00000007
        /*0bec*/ 	.word	0x00000000
        /*0bf0*/ 	.short	0x010a
        /*0bf2*/ 	.byte	0x3f
	.zero		1


	//----- nvinfo : EIATTR_NUM_MBARRIERS
	.align		4
.L_37:
        /*0bf4*/ 	.byte	0x03, 0x38
        /*0bf6*/ 	.short	0x001c


	//----- nvinfo : EIATTR_EXIT_INSTR_OFFSETS
	.align		4
        /*0bf8*/ 	.byte	0x04, 0x1c
        /*0bfa*/ 	.short	(.L_39 - .L_38)


	//   ....[0]....
.L_38:
        /*0bfc*/ 	.word	0x00000870


	//   ....[1]....
        /*0c00*/ 	.word	0x000011e0


	//   ....[2]....
        /*0c04*/ 	.word	0x000129f0


	//   ....[3]....
        /*0c08*/ 	.word	0x00013100


	//   ....[4]....
        /*0c0c*/ 	.word	0x00014700


	//----- nvinfo : EIATTR_MAX_THREADS
	.align		4
.L_39:
        /*0c10*/ 	.byte	0x04, 0x05
        /*0c12*/ 	.short	(.L_41 - .L_40)
.L_40:
        /*0c14*/ 	.word	0x00000180
        /*0c18*/ 	.word	0x00000001
        /*0c1c*/ 	.word	0x00000001


	//----- nvinfo : EIATTR_CRS_STACK_SIZE
	.align		4
.L_41:
        /*0c20*/ 	.byte	0x04, 0x1e
        /*0c22*/ 	.short	(.L_43 - .L_42)
.L_42:
        /*0c24*/ 	.word	0x00000000


	//----- nvinfo : EIATTR_CBANK_PARAM_SIZE
	.align		4
.L_43:
        /*0c28*/ 	.byte	0x03, 0x19
        /*0c2a*/ 	.short	0x0470


	//----- nvinfo : EIATTR_PARAM_CBANK
	.align		4
        /*0c2c*/ 	.byte	0x04, 0x0a
        /*0c2e*/ 	.short	(.L_45 - .L_44)
	.align		4
.L_44:
        /*0c30*/ 	.word	index@(.nv.constant0._ZN7cutlass13device_kernelINS_4gemm6kernel13GemmUniversalIN4cute5tupleIJiiiiEEENS1_10collective13CollectiveMmaINS1_34MainloopSm90TmaGmmaWarpSpecializedILi13ENS5_IJNS4_1CILi1EEESB_SB_EEENS1_35KernelTmaWarpSpecializedCooperativeEEENS5_IJNSA_ILi384EEENSA_ILi160EEENSA_ILi16EEEEEENS_10bfloat16_tENS5_IJlSB_lEEESJ_SK_NS4_8TiledMMAINS4_8MMA_AtomIJNS4_4SM904GMMA27MMA_64x32x16_F32BF16BF16_SSILNSO_5MajorE0ELSQ_0ELNSO_7ScaleInE1ELSR_1EEEEEENS4_6LayoutINS5_IJNSA_ILi2EEESB_SB_EEENS5_IJSB_NSA_ILi0EEESX_EEEEENS5_IJNS4_10UnderscoreES10_S10_EEEEENS4_13SM90_TMA_LOADENS4_14ComposedLayoutINS4_7SwizzleILi1ELi4ELi3EEENS4_18smem_ptr_flag_bitsILi16EEENSU_INS5_IJNSA_ILi8EEESH_EEENS5_IJSH_SB_EEEEEEEvNS4_8identityES13_S1D_vS1E_EENS_8epilogue10collective6detail29Sm90TmaWarpSpecializedAdapterINS1H_15DefaultEpilogueISJ_SK_SK_NS1G_6thread17LinearCombinationISJ_Li1EffLNS1L_9ScaleType4KindE0ELNS_15FloatRoundStyleE2ESJ_EENS1_15EpilogueDefaultEEEEEvvEEEEvNT_6ParamsE)
        /*0c34*/ 	.short	0x0210
        /*0c36*/ 	.short	0x0470


	//----- nvinfo : EIATTR_SW_WAR
	.align		4
.L_45:
        /*0c38*/ 	.byte	0x04, 0x36
        /*0c3a*/ 	.short	(.L_47 - .L_46)
.L_46:
        /*0c3c*/ 	.word	0x00000008
.L_47:


//--------------------- .nv.callgraph             --------------------------
	.section	.nv.callgraph,"",@"SHT_CUDA_CALLGRAPH"
	.align	4
	.sectionentsize	8
	.align		4
        /*0000*/ 	.word	0x00000000
	.align		4
        /*0004*/ 	.word	0xffffffff
	.align		4
        /*0008*/ 	.word	index@(_ZN7cutlass13device_kernelINS_4gemm6kernel13GemmUniversalIN4cute5tupleIJiiiiEEENS1_10collective13CollectiveMmaINS1_34MainloopSm90TmaGmmaWarpSpecializedILi13ENS5_IJNS4_1CILi1EEESB_SB_EEENS1_35KernelTmaWarpSpecializedCooperativeEEENS5_IJNSA_ILi384EEENSA_ILi160EEENSA_ILi16EEEEEENS_10bfloat16_tENS5_IJlSB_lEEESJ_SK_NS4_8TiledMMAINS4_8MMA_AtomIJNS4_4SM904GMMA27MMA_64x32x16_F32BF16BF16_SSILNSO_5MajorE0ELSQ_0ELNSO_7ScaleInE1ELSR_1EEEEEENS4_6LayoutINS5_IJNSA_ILi2EEESB_SB_EEENS5_IJSB_NSA_ILi0EEESX_EEEEENS5_IJNS4_10UnderscoreES10_S10_EEEEENS4_13SM90_TMA_LOADENS4_14ComposedLayoutINS4_7SwizzleILi1ELi4ELi3EEENS4_18smem_ptr_flag_bitsILi16EEENSU_INS5_IJNSA_ILi8EEESH_EEENS5_IJSH_SB_EEEEEEEvNS4_8identityES13_S1D_vS1E_EENS_8epilogue10collective6detail29Sm90TmaWarpSpecializedAdapterINS1H_15DefaultEpilogueISJ_SK_SK_NS1G_6thread17LinearCombinationISJ_Li1EffLNS1L_9ScaleType4KindE0ELNS_15FloatRoundStyleE2ESJ_EENS1_15EpilogueDefaultEEEEEvvEEEEvNT_6ParamsE)
	.align		4
        /*000c*/ 	.word	index@(__assertfail)
	.align		4
        /*0010*/ 	.word	0x00000000
	.align		4
        /*0014*/ 	.word	0xfffffffe
	.align		4
        /*0018*/ 	.word	0x00000000
	.align		4
        /*001c*/ 	.word	0xfffffffd
	.align		4
        /*0020*/ 	.word	0x00000000
	.align		4
        /*0024*/ 	.word	0xfffffffc


//--------------------- .nv.constant4             --------------------------
	.section	.nv.constant4,"a",@progbits
	.align	8
	.align		8
.nv.constant4:
        /*0000*/ 	.dword	__assertfail
	.align		8
        /*0008*/ 	.dword	__unnamed_1
	.align		8
        /*0010*/ 	.dword	_ZN40_INTERNAL_bb966b70_4_k_cu_f2c07935_143174cuda3std3__45__cpo5beginE
	.align		8
        /*0018*/ 	.dword	_ZN40_INTERNAL_bb966b70_4_k_cu_f2c07935_143174cuda3std3__45__cpo3endE
	.align		8
        /*0020*/ 	.dword	_ZN40_INTERNAL_bb966b70_4_k_cu_f2c07935_143174cuda3std3__45__cpo6cbeginE
	.align		8
        /*0028*/ 	.dword	_ZN40_INTERNAL_bb966b70_4_k_cu_f2c07935_143174cuda3std3__45__cpo4cendE
	.align		8
        /*0030*/ 	.dword	_ZN40_INTERNAL_bb966b70_4_k_cu_f2c07935_143174cuda3std3__442_GLOBAL__N__bb966b70_4_k_cu_f2c07935_143176ignoreE
	.align		8
        /*0038*/ 	.dword	_ZN40_INTERNAL_bb966b70_4_k_cu_f2c07935_143174cuda3std3__419piecewise_constructE
	.align		8
        /*0040*/ 	.dword	_ZN40_INTERNAL_bb966b70_4_k_cu_f2c07935_143174cuda3std3__48in_placeE
	.align		8
        /*0048*/ 	.dword	_ZN40_INTERNAL_bb966b70_4_k_cu_f2c07935_143174cuda3std6ranges3__45__cpo4swapE
	.align		8
        /*0050*/ 	.dword	_ZN40_INTERNAL_bb966b70_4_k_cu_f2c07935_143174cuda3std6ranges3__45__cpo9iter_moveE
	.align		8
        /*0058*/ 	.dword	_ZN40_INTERNAL_bb966b70_4_k_cu_f2c07935_143174cute7productE
	.align		8
        /*0060*/ 	.dword	_ZN40_INTERNAL_bb966b70_4_k_cu_f2c07935_143174cute1_E
	.align		8
        /*0068*/ 	.dword	$str$22
	.align		8
        /*0070*/ 	.dword	$str$23


//--------------------- .text._ZN7cutlass13device_kernelINS_4gemm6kernel13GemmUniversalIN4cute5tupleIJiiiiEEENS1_10collective13CollectiveMmaINS1_34MainloopSm90TmaGmmaWarpSpecializedILi13ENS5_IJNS4_1CILi1EEESB_SB_EEENS1_35KernelTmaWarpSpecializedCooperativeEEENS5_IJNSA_ILi384EEENSA_ILi160EEENSA_ILi16EEEEEENS_10bfloat16_tENS5_IJlSB_lEEESJ_SK_NS4_8TiledMMAINS4_8MMA_AtomIJNS4_4SM904GMMA27MMA_64x32x16_F32BF16BF16_SSILNSO_5MajorE0ELSQ_0ELNSO_7ScaleInE1ELSR_1EEEEEENS4_6LayoutINS5_IJNSA_ILi2EEESB_SB_EEENS5_IJSB_NSA_ILi0EEESX_EEEEENS5_IJNS4_10UnderscoreES10_S10_EEEEENS4_13SM90_TMA_LOADENS4_14ComposedLayoutINS4_7SwizzleILi1ELi4ELi3EEENS4_18smem_ptr_flag_bitsILi16EEENSU_INS5_IJNSA_ILi8EEESH_EEENS5_IJSH_SB_EEEEEEEvNS4_8identityES13_S1D_vS1E_EENS_8epilogue10collective6detail29Sm90TmaWarpSpecializedAdapterINS1H_15DefaultEpilogueISJ_SK_SK_NS1G_6thread17LinearCombinationISJ_Li1EffLNS1L_9ScaleType4KindE0ELNS_15FloatRoundStyleE2ESJ_EENS1_15EpilogueDefaultEEEEEvvEEEEvNT_6ParamsE --------------------------
	.section	.text._ZN7cutlass13device_kernelINS_4gemm6kernel13GemmUniversalIN4cute5tupleIJiiiiEEENS1_10collective13CollectiveMmaINS1_34MainloopSm90TmaGmmaWarpSpecializedILi13ENS5_IJNS4_1CILi1EEESB_SB_EEENS1_35KernelTmaWarpSpecializedCooperativeEEENS5_IJNSA_ILi384EEENSA_ILi160EEENSA_ILi16EEEEEENS_10bfloat16_tENS5_IJlSB_lEEESJ_SK_NS4_8TiledMMAINS4_8MMA_AtomIJNS4_4SM904GMMA27MMA_64x32x16_F32BF16BF16_SSILNSO_5MajorE0ELSQ_0ELNSO_7ScaleInE1ELSR_1EEEEEENS4_6LayoutINS5_IJNSA_ILi2EEESB_SB_EEENS5_IJSB_NSA_ILi0EEESX_EEEEENS5_IJNS4_10UnderscoreES10_S10_EEEEENS4_13SM90_TMA_LOADENS4_14ComposedLayoutINS4_7SwizzleILi1ELi4ELi3EEENS4_18smem_ptr_flag_bitsILi16EEENSU_INS5_IJNSA_ILi8EEESH_EEENS5_IJSH_SB_EEEEEEEvNS4_8identityES13_S1D_vS1E_EENS_8epilogue10collective6detail29Sm90TmaWarpSpecializedAdapterINS1H_15DefaultEpilogueISJ_SK_SK_NS1G_6thread17LinearCombinationISJ_Li1EffLNS1L_9ScaleType4KindE0ELNS_15FloatRoundStyleE2ESJ_EENS1_15EpilogueDefaultEEEEEvvEEEEvNT_6ParamsE,"ax",@progbits
	.align	128
.text._ZN7cutlass13device_kernelINS_4gemm6kernel13GemmUniversalIN4cute5tupleIJiiiiEEENS1_10collective13CollectiveMmaINS1_34MainloopSm90TmaGmmaWarpSpecializedILi13ENS5_IJNS4_1CILi1EEESB_SB_EEENS1_35KernelTmaWarpSpecializedCooperativeEEENS5_IJNSA_ILi384EEENSA_ILi160EEENSA_ILi16EEEEEENS_10bfloat16_tENS5_IJlSB_lEEESJ_SK_NS4_8TiledMMAINS4_8MMA_AtomIJNS4_4SM904GMMA27MMA_64x32x16_F32BF16BF16_SSILNSO_5MajorE0ELSQ_0ELNSO_7ScaleInE1ELSR_1EEEEEENS4_6LayoutINS5_IJNSA_ILi2EEESB_SB_EEENS5_IJSB_NSA_ILi0EEESX_EEEEENS5_IJNS4_10UnderscoreES10_S10_EEEEENS4_13SM90_TMA_LOADENS4_14ComposedLayoutINS4_7SwizzleILi1ELi4ELi3EEENS4_18smem_ptr_flag_bitsILi16EEENSU_INS5_IJNSA_ILi8EEESH_EEENS5_IJSH_SB_EEEEEEEvNS4_8identityES13_S1D_vS1E_EENS_8epilogue10collective6detail29Sm90TmaWarpSpecializedAdapterINS1H_15DefaultEpilogueISJ_SK_SK_NS1G_6thread17LinearCombinationISJ_Li1EffLNS1L_9ScaleType4KindE0ELNS_15FloatRoundStyleE2ESJ_EENS1_15EpilogueDefaultEEEEEvvEEEEvNT_6ParamsE:
        .type           _ZN7cutlass13device_kernelINS_4gemm6kernel13GemmUniversalIN4cute5tupleIJiiiiEEENS1_10collective13CollectiveMmaINS1_34MainloopSm90TmaGmmaWarpSpecializedILi13ENS5_IJNS4_1CILi1EEESB_SB_EEENS1_35KernelTmaWarpSpecializedCooperativeEEENS5_IJNSA_ILi384EEENSA_ILi160EEENSA_ILi16EEEEEENS_10bfloat16_tENS5_IJlSB_lEEESJ_SK_NS4_8TiledMMAINS4_8MMA_AtomIJNS4_4SM904GMMA27MMA_64x32x16_F32BF16BF16_SSILNSO_5MajorE0ELSQ_0ELNSO_7ScaleInE1ELSR_1EEEEEENS4_6LayoutINS5_IJNSA_ILi2EEESB_SB_EEENS5_IJSB_NSA_ILi0EEESX_EEEEENS5_IJNS4_10UnderscoreES10_S10_EEEEENS4_13SM90_TMA_LOADENS4_14ComposedLayoutINS4_7SwizzleILi1ELi4ELi3EEENS4_18smem_ptr_flag_bitsILi16EEENSU_INS5_IJNSA_ILi8EEESH_EEENS5_IJSH_SB_EEEEEEEvNS4_8identityES13_S1D_vS1E_EENS_8epilogue10collective6detail29Sm90TmaWarpSpecializedAdapterINS1H_15DefaultEpilogueISJ_SK_SK_NS1G_6thread17LinearCombinationISJ_Li1EffLNS1L_9ScaleType4KindE0ELNS_15FloatRoundStyleE2ESJ_EENS1_15EpilogueDefaultEEEEEvvEEEEvNT_6ParamsE,@function
        .size           _ZN7cutlass13device_kernelINS_4gemm6kernel13GemmUniversalIN4cute5tupleIJiiiiEEENS1_10collective13CollectiveMmaINS1_34MainloopSm90TmaGmmaWarpSpecializedILi13ENS5_IJNS4_1CILi1EEESB_SB_EEENS1_35KernelTmaWarpSpecializedCooperativeEEENS5_IJNSA_ILi384EEENSA_ILi160EEENSA_ILi16EEEEEENS_10bfloat16_tENS5_IJlSB_lEEESJ_SK_NS4_8TiledMMAINS4_8MMA_AtomIJNS4_4SM904GMMA27MMA_64x32x16_F32BF16BF16_SSILNSO_5MajorE0ELSQ_0ELNSO_7ScaleInE1ELSR_1EEEEEENS4_6LayoutINS5_IJNSA_ILi2EEESB_SB_EEENS5_IJSB_NSA_ILi0EEESX_EEEEENS5_IJNS4_10UnderscoreES10_S10_EEEEENS4_13SM90_TMA_LOADENS4_14ComposedLayoutINS4_7SwizzleILi1ELi4ELi3EEENS4_18smem_ptr_flag_bitsILi16EEENSU_INS5_IJNSA_ILi8EEESH_EEENS5_IJSH_SB_EEEEEEEvNS4_8identityES13_S1D_vS1E_EENS_8epilogue10collective6detail29Sm90TmaWarpSpecializedAdapterINS1H_15DefaultEpilogueISJ_SK_SK_NS1G_6thread17LinearCombinationISJ_Li1EffLNS1L_9ScaleType4KindE0ELNS_15FloatRoundStyleE2ESJ_EENS1_15EpilogueDefaultEEEEEvvEEEEvNT_6ParamsE,(.L_x_561 - _ZN7cutlass13device_kernelINS_4gemm6kernel13GemmUniversalIN4cute5tupleIJiiiiEEENS1_10collective13CollectiveMmaINS1_34MainloopSm90TmaGmmaWarpSpecializedILi13ENS5_IJNS4_1CILi1EEESB_SB_EEENS1_35KernelTmaWarpSpecializedCooperativeEEENS5_IJNSA_ILi384EEENSA_ILi160EEENSA_ILi16EEEEEENS_10bfloat16_tENS5_IJlSB_lEEESJ_SK_NS4_8TiledMMAINS4_8MMA_AtomIJNS4_4SM904GMMA27MMA_64x32x16_F32BF16BF16_SSILNSO_5MajorE0ELSQ_0ELNSO_7ScaleInE1ELSR_1EEEEEENS4_6LayoutINS5_IJNSA_ILi2EEESB_SB_EEENS5_IJSB_NSA_ILi0EEESX_EEEEENS5_IJNS4_10UnderscoreES10_S10_EEEEENS4_13SM90_TMA_LOADENS4_14ComposedLayoutINS4_7SwizzleILi1ELi4ELi3EEENS4_18smem_ptr_flag_bitsILi16EEENSU_INS5_IJNSA_ILi8EEESH_EEENS5_IJSH_SB_EEEEEEEvNS4_8identityES13_S1D_vS1E_EENS_8epilogue10collective6detail29Sm90TmaWarpSpecializedAdapterINS1H_15DefaultEpilogueISJ_SK_SK_NS1G_6thread17LinearCombinationISJ_Li1EffLNS1L_9ScaleType4KindE0ELNS_15FloatRoundStyleE2ESJ_EENS1_15EpilogueDefaultEEEEEvvEEEEvNT_6ParamsE)
        .other          _ZN7cutlass13device_kernelINS_4gemm6kernel13GemmUniversalIN4cute5tupleIJiiiiEEENS1_10collective13CollectiveMmaINS1_34MainloopSm90TmaGmmaWarpSpecializedILi13ENS5_IJNS4_1CILi1EEESB_SB_EEENS1_35KernelTmaWarpSpecializedCooperativeEEENS5_IJNSA_ILi384EEENSA_ILi160EEENSA_ILi16EEEEEENS_10bfloat16_tENS5_IJlSB_lEEESJ_SK_NS4_8TiledMMAINS4_8MMA_AtomIJNS4_4SM904GMMA27MMA_64x32x16_F32BF16BF16_SSILNSO_5MajorE0ELSQ_0ELNSO_7ScaleInE1ELSR_1EEEEEENS4_6LayoutINS5_IJNSA_ILi2EEESB_SB_EEENS5_IJSB_NSA_ILi0EEESX_EEEEENS5_IJNS4_10UnderscoreES10_S10_EEEEENS4_13SM90_TMA_LOADENS4_14ComposedLayoutINS4_7SwizzleILi1ELi4ELi3EEENS4_18smem_ptr_flag_bitsILi16EEENSU_INS5_IJNSA_ILi8EEESH_EEENS5_IJSH_SB_EEEEEEEvNS4_8identityES13_S1D_vS1E_EENS_8epilogue10collective6detail29Sm90TmaWarpSpecializedAdapterINS1H_15DefaultEpilogueISJ_SK_SK_NS1G_6thread17LinearCombinationISJ_Li1EffLNS1L_9ScaleType4KindE0ELNS_15FloatRoundStyleE2ESJ_EENS1_15EpilogueDefaultEEEEEvvEEEEvNT_6ParamsE,@"STO_CUDA_ENTRY STV_DEFAULT"
_ZN7cutlass13device_kernelINS_4gemm6kernel13GemmUniversalIN4cute5tupleIJiiiiEEENS1_10collective13CollectiveMmaINS1_34MainloopSm90TmaGmmaWarpSpecializedILi13ENS5_IJNS4_1CILi1EEESB_SB_EEENS1_35KernelTmaWarpSpecializedCooperativeEEENS5_IJNSA_ILi384EEENSA_ILi160EEENSA_ILi16EEEEEENS_10bfloat16_tENS5_IJlSB_lEEESJ_SK_NS4_8TiledMMAINS4_8MMA_AtomIJNS4_4SM904GMMA27MMA_64x32x16_F32BF16BF16_SSILNSO_5MajorE0ELSQ_0ELNSO_7ScaleInE1ELSR_1EEEEEENS4_6LayoutINS5_IJNSA_ILi2EEESB_SB_EEENS5_IJSB_NSA_ILi0EEESX_EEEEENS5_IJNS4_10UnderscoreES10_S10_EEEEENS4_13SM90_TMA_LOADENS4_14ComposedLayoutINS4_7SwizzleILi1ELi4ELi3EEENS4_18smem_ptr_flag_bitsILi16EEENSU_INS5_IJNSA_ILi8EEESH_EEENS5_IJSH_SB_EEEEEEEvNS4_8identityES13_S1D_vS1E_EENS_8epilogue10collective6detail29Sm90TmaWarpSpecializedAdapterINS1H_15DefaultEpilogueISJ_SK_SK_NS1G_6thread17LinearCombinationISJ_Li1EffLNS1L_9ScaleType4KindE0ELNS_15FloatRoundStyleE2ESJ_EENS1_15EpilogueDefaultEEEEEvvEEEEvNT_6ParamsE:
[----:B------:R-:W0:Y:S02]  /*0000*/  LDC R1, c[0x0][0x28] ;  /* 0x00000a00ff017b82 */ /* 0x000e240000000800 */
[----:B0-----:R-:W-:Y:S01]  /*0010*/  VIADD R1, R1, 0xffffff18 ;  /* 0xffffff1801017836 */ /* 0x001fe20000000000 */
[----:B------:R-:W0:Y:S01]  /*0020*/  S2R R2, SR_TID.X ;  /* 0x0000000000027919 */ /* 0x000e220000002100 */
[----:B------:R-:W-:Y:S01]  /*0030*/  ELECT P0, URZ, PT ;  /* 0x00000000003f782f */ /* 0x000fe20003800000 */
[----:B------:R-:W-:Y:S01]  /*0040*/  BSSY B0, `(.L_x_0) ;  /* 0x0000015000007945 */ /* 0x000fe20003800000 */
[--C-:B0-----:R-:W-:Y:S02]  /*0050*/  SHF.R.U32.HI R0, RZ, 0x5, R2.reuse ;  /* 0x00000005ff007819 */ /* 0x101fe40000011602 */
[----:B------:R-:W-:-:S03]  /*0060*/  SHF.R.U32.HI R2, RZ, 0x7, R2 ;  /* 0x00000007ff027819 */ /* 0x000fc60000011602 */
[----:B------:R-:W0:Y:S04]  /*0070*/  SHFL.IDX PT, R3, R0, RZ, 0x1f ;  /* 0x00001fff00037589 */ /* 0x000e2800000e0000 */
[----:B------:R-:W1:Y:S01]  /*0080*/  SHFL.IDX PT, R2, R2, RZ, 0x1f ;  /* 0x00001fff02027589 */ /* 0x000e6200000e0000 */
[----:B0-----:R-:W-:Y:S02]  /*0090*/  R2UR UR10, R3 ;  /* 0x00000000030a72ca */ /* 0x001fe400000e0000 */
[----:B-1----:R-:W-:-:S11]  /*00a0*/  R2UR UR5, R2 ;  /* 0x00000000020572ca */ /* 0x002fd600000e0000 */
[----:B------:R-:W-:Y:S02]  /*00b0*/  USHF.R.S32.HI UR4, URZ, 0x1f, UR10 ;  /* 0x0000001f3f047899 */ /* 0x000fe4000801140a */
[----:B------:R-:W-:Y:S02]  /*00c0*/  ISETP.NE.OR P0, PT, RZ, UR10, !P0 ;  /* 0x0000000aff007c0c */ /* 0x000fe4000c705670 */
[----:B------:R-:W-:-:S04]  /*00d0*/  ULEA.HI UR4, UR4, UR10, URZ, 0x2 ;  /* 0x0000000a04047291 */ /* 0x000fc8000f8f103f */
[----:B------:R-:W-:-:S04]  /*00e0*/  ULOP3.LUT UR4, UR4, 0xfffffffc, URZ, 0xc0, !UPT ;  /* 0xfffffffc04047892 */ /* 0x000fc8000f8ec03f */
[----:B------:R-:W-:-:S03]  /*00f0*/  UIADD3 UR10, UR10, -UR4, URZ ;  /* 0x800000040a0a7290 */ /* 0x000fc6000fffe03f */
[----:B------:R-:W-:Y:S09]  /*0100*/  @P0 BRA `(.L_x_1) ;  /* 0x0000000000200947 */ /* 0x000ff20003800000 */
[----:B------:R-:W-:Y:S02]  /*0110*/  ULDC.64 UR6, c[0x0][0x198] ;  /* 0x0000660000067ab9 */ /* 0x000fe40000000a00 */
[----:B------:R-:W-:Y:S02]  /*0120*/  UIADD3 UR8, UP0, UR6, 0xf0, URZ ;  /* 0x000000f006087890 */ /* 0x000fe4000ff1e03f */
[----:B------:R-:W-:Y:S02]  /*0130*/  UIADD3 UR6, UP1, UR6, 0x1f0, URZ ;  /* 0x000001f006067890 */ /* 0x000fe4000ff3e03f */
[----:B------:R-:W-:Y:S02]  /*0140*/  UIADD3.X UR9, URZ, UR7, URZ, UP0, !UPT ;  /* 0x000000073f097290 */ /* 0x000fe400087fe43f */
[----:B------:R-:W-:-:S07]  /*0150*/  UIADD3.X UR7, URZ, UR7, URZ, UP1, !UPT ;  /* 0x000000073f077290 */ /* 0x000fce0008ffe43f */
[----:B------:R0:W-:Y:S02]  /*0160*/  UTMACCTL.PF [UR8] ;  /* 0x00000000080079b9 */ /* 0x0001e40008040000 */
[----:B------:R0:W-:Y:S02]  /*0170*/  UTMACCTL.PF [UR6] ;  /* 0x00000000060079b9 */ /* 0x0001e40008040000 */
[----:B0-----:R-:W-:Y:S01]  /*0180*/  NOP ;  /* 0x0000000000007918 */ /* 0x001fe20000000000 */
.L_x_1:
[----:B------:R-:W-:Y:S05]  /*0190*/  BSYNC B0 ;  /* 0x0000000000007941 */ /* 0x000fea0003800000 */
.L_x_0:
[----:B------:R-:W0:Y:S01]  /*01a0*/  SHFL.IDX PT, R2, R0, RZ, 0x1f ;  /* 0x00001fff00027589 */ /* 0x000e2200000e0000 */
[----:B------:R-:W-:Y:S01]  /*01b0*/  UISETP.NE.AND UP0, UPT, UR10, 0x3, UPT ;  /* 0x000000030a00788c */ /* 0x000fe2000bf05270 */
[----:B------:R-:W-:Y:S01]  /*01c0*/  ISETP.NE.AND P1, PT, RZ, UR5, PT ;  /* 0x00000005ff007c0c */ /* 0x000fe2000bf25270 */
[----:B------:R-:W-:Y:S02]  /*01d0*/  UIADD3 UR18, UR5, -0x1, URZ ;  /* 0xffffffff05127890 */ /* 0x000fe4000fffe03f */
[----:B------:R-:W-:Y:S02]  /*01e0*/  UISETP.EQ.OR UP0, UPT, UR10, URZ, !UP0 ;  /* 0x0000003f0a00728c */ /* 0x000fe4000c702670 */
[----:B------:R-:W-:Y:S02]  /*01f0*/  UISETP.GE.U32.AND UP1, UPT, UR18, 0x2, UPT ;  /* 0x000000021200788c */ /* 0x000fe4000bf26070 */
[----:B------:R-:W-:-:S04]  /*0200*/  UISETP.EQ.AND UP0, UPT, UR5, URZ, UP0 ;  /* 0x0000003f0500728c */ /* 0x000fc80008702270 */
[----:B------:R-:W-:-:S04]  /*0210*/  USEL UR38, URZ, 0x1, !UP0 ;  /* 0x000000013f267887 */ /* 0x000fc8000c000000 */
[----:B------:R-:W-:Y:S01]  /*0220*/  USEL UR38, UR38, 0x2, UP1 ;  /* 0x0000000226267887 */ /* 0x000fe20008800000 */
[----:B0-----:R-:W-:-:S13]  /*0230*/  ISETP.NE.AND P0, PT, R2, RZ, PT ;  /* 0x000000ff0200720c */ /* 0x001fda0003f05270 */
[----:B------:R-:W-:Y:S05]  /*0240*/  @P0 BRA `(.L_x_2) ;  /* 0x0000000000ac0947 */ /* 0x000fea0003800000 */
[----:B------:R-:W-:Y:S01]  /*0250*/  ELECT P0, URZ, PT ;  /* 0x00000000003f782f */ /* 0x000fe20003800000 */
[----:B------:R-:W-:-:S12]  /*0260*/  BSSY B0, `(.L_x_2) ;  /* 0x0000029000007945 */ /* 0x000fd80003800000 */
[----:B------:R-:W-:Y:S05]  /*0270*/  @!P0 BRA `(.L_x_3) ;  /* 0x00000000009c8947 */ /* 0x000fea0003800000 */
[----:B------:R-:W0:Y:S01]  /*0280*/  S2UR UR8, SR_CgaCtaId ;  /* 0x00000000000879c3 */ /* 0x000e220000008800 */
[----:B------:R-:W-:Y:S01]  /*0290*/  UMOV UR4, 0x400 ;  /* 0x0000040000047882 */ /* 0x000fe20000000000 */
[----:B------:R-:W-:Y:S01]  /*02a0*/  UMOV UR5, 0x1 ;  /* 0x0000000100057882 */ /* 0x000fe20000000000 */
[----:B------:R-:W-:Y:S02]  /*02b0*/  UMOV UR6, 0x100 ;  /* 0x0000010000067882 */ /* 0x000fe40000000000 */
[----:B------:R-:W-:-:S04]  /*02c0*/  UIADD3 UR6, -UR6, 0x100000, URZ ;  /* 0x0010000006067890 */ /* 0x000fc8000fffe13f */
[----:B------:R-:W-:Y:S02]  /*02d0*/  USHF.L.U32 UR7, UR6, 0xb, URZ ;  /* 0x0000000b06077899 */ /* 0x000fe4000800063f */
[----:B------:R-:W-:Y:S02]  /*02e0*/  USHF.L.U32 UR6, UR6, 0x1, URZ ;  /* 0x0000000106067899 */ /* 0x000fe4000800063f */
[----:B0-----:R-:W-:Y:S02]  /*02f0*/  ULEA UR8, UR8, UR4, 0x18 ;  /* 0x0000000408087291 */ /* 0x001fe4000f8ec03f */
[----:B------:R-:W-:-:S04]  /*0300*/  UIADD3 UR4, -UR5, 0x100000, URZ ;  /* 0x0010000005047890 */ /* 0x000fc8000fffe13f */
[----:B------:R-:W-:Y:S02]  /*0310*/  USHF.L.U32 UR5, UR4, 0xb, URZ ;  /* 0x0000000b04057899 */ /* 0x000fe4000800063f */
[----:B------:R-:W-:Y:S01]  /*0320*/  USHF.L.U32 UR4, UR4, 0x1, URZ ;  /* 0x0000000104047899 */ /* 0x000fe2000800063f */
[----:B------:R-:W0:Y:S11]  /*0330*/  FENCE.VIEW.ASYNC.S ;  /* 0x00000000000073c6 */ /* 0x000e360000000000 */
[----:B0-----:R0:W1:Y:S01]  /*0340*/  SYNCS.EXCH.64 URZ, [UR8], UR4 ;  /* 0x00000004083f75b2 */ /* 0x0010620008000100 */
[----:B------:R0:W2:Y:S01]  /*0350*/  SYNCS.EXCH.64 URZ, [UR8+0x68], UR6 ;  /* 0x00006806083f75b2 */ /* 0x0000a20008000100 */
[----:B------:R0:W3:Y:S01]  /*0360*/  SYNCS.EXCH.64 URZ, [UR8+0x8], UR4 ;  /* 0x00000804083f75b2 */ /* 0x0000e20008000100 */
[----:B------:R0:W4:Y:S01]  /*0370*/  SYNCS.EXCH.64 URZ, [UR8+0x70], UR6 ;  /* 0x00007006083f75b2 */ /* 0x0001220008000100 */
[----:B------:R0:W0:Y:S01]  /*0380*/  SYNCS.EXCH.64 URZ, [UR8+0x10], UR4 ;  /* 0x00001004083f75b2 */ /* 0x0000220008000100 */
        /* <DEDUP_REMOVED lines=21> */
[----:B-123--:R-:W-:Y:S01]  /*04e0*/  NOP ;  /* 0x0000000000007918 */ /* 0x00efe20000000000 */
.L_x_3:
[----:B0-----:R-:W-:Y:S05]  /*04f0*/  BSYNC B0 ;  /* 0x0000000000007941 */ /* 0x001fea0003800000 */
.L_x_2:
[----:B------:R-:W0:Y:S01]  /*0500*/  SHFL.IDX PT, R0, R0, RZ, 0x1f ;  /* 0x00001fff00007589 */ /* 0x000e2200000e0000 */
[----:B------:R-:W-:Y:S01]  /*0510*/  ELECT P0, URZ, PT ;  /* 0x00000000003f782f */ /* 0x000fe20003800000 */
[----:B------:R-:W1:Y:S01]  /*0520*/  S2UR UR17, SR_CTAID.Y ;  /* 0x00000000001179c3 */ /* 0x000e620000002600 */
[----:B------:R-:W-:Y:S01]  /*0530*/  ULDC UR5, c[0x0][0x65c] ;  /* 0x0001970000057ab9 */ /* 0x000fe20000000800 */
[----:B------:R-:W-:Y:S01]  /*0540*/  UMOV UR12, 0x20 ;  /* 0x00000020000c7882 */ /* 0x000fe20000000000 */
[----:B------:R-:W-:Y:S01]  /*0550*/  UISETP.NE.AND UP2, UPT, UR5, 0x1, UPT ;  /* 0x000000010500788c */ /* 0x000fe2000bf45270 */
[----:B------:R-:W-:Y:S01]  /*0560*/  NOP ;  /* 0x0000000000007918 */ /* 0x000fe20000000000 */
[----:B------:R-:W-:Y:S02]  /*0570*/  NOP ;  /* 0x0000000000007918 */ /* 0x000fe40000000000 */
[----:B------:R-:W-:Y:S01]  /*0580*/  UP2UR UR39, UPR, URZ, 0x4 ;  /* 0x000000043f277883 */ /* 0x000fe20008000000 */
[----:B------:R-:W2:Y:S01]  /*0590*/  S2UR UR4, SR_CTAID.X ;  /* 0x00000000000479c3 */ /* 0x000ea20000002500 */
[----:B------:R-:W-:-:S02]  /*05a0*/  PLOP3.LUT P2, PT, PT, PT, UP2, 0x80, 0x0 ;  /* 0x000000000000781c */ /* 0x000fc40003f4f028 */
[----:B------:R-:W-:Y:S02]  /*05b0*/  PLOP3.LUT P4, PT, PT, PT, UP2, 0x80, 0x0 ;  /* 0x000000000000781c */ /* 0x000fe40003f8f028 */
[----:B------:R-:W-:Y:S01]  /*05c0*/  PLOP3.LUT P3, PT, PT, PT, UP2, 0x80, 0x0 ;  /* 0x000000000000781c */ /* 0x000fe20003f6f028 */
[----:B------:R-:W-:Y:S01]  /*05d0*/  @UP2 ULDC UR14, c[0x0][0x10] ;  /* 0x00000400000e2ab9 */ /* 0x000fe20000000800 */
[----:B------:R-:W-:Y:S01]  /*05e0*/  @UP2 UMOV UR9, URZ ;  /* 0x0000003f00092c82 */ /* 0x000fe20008000000 */
[----:B------:R-:W-:Y:S01]  /*05f0*/  @!UP2 ULDC UR11, c[0x0][0xc] ;  /* 0x00000300000baab9 */ /* 0x000fe20000000800 */
[----:B0-----:R-:W-:Y:S01]  /*0600*/  ISETP.NE.OR P0, PT, R0, RZ, !P0 ;  /* 0x000000ff0000720c */ /* 0x001fe20004705670 */
[----:B-1----:R-:W-:Y:S02]  /*0610*/  @UP2 UMOV UR7, UR17 ;  /* 0x0000001100072c82 */ /* 0x002fe40008000000 */
[----:B------:R-:W-:Y:S01]  /*0620*/  @UP2 UMOV UR8, UR7 ;  /* 0x0000000700082c82 */ /* 0x000fe20008000000 */
[----:B------:R-:W-:Y:S01]  /*0630*/  @!UP2 UMOV UR7, UR17 ;  /* 0x000000110007ac82 */ /* 0x000fe20008000000 */
[----:B--2---:R-:W-:-:S08]  /*0640*/  @UP2 UIMAD.WIDE.U32 UR14, UR4, UR14, UR8 ;  /* 0x0000000e040e22a5 */ /* 0x004fd0000f8e0008 */
[----:B------:R-:W-:Y:S01]  /*0650*/  VOTEU.ALL UP0, P0 ;  /* 0x00000000003f7886 */ /* 0x000fe20000000000 */
[----:B------:R-:W-:Y:S01]  /*0660*/  VOTEU.ALL UP1, P0 ;  /* 0x00000000003f7886 */ /* 0x000fe20000020000 */
[----:B------:R-:W-:-:S03]  /*0670*/  IMAD.U32 R2, RZ, RZ, UR14 ;  /* 0x0000000eff027e24 */ /* 0x000fc6000f8e00ff */
[----:B------:R-:W0:Y:S01]  /*0680*/  @!UP0 S2UR UR6, SR_CgaCtaId ;  /* 0x00000000000689c3 */ /* 0x000e220000008800 */
[----:B------:R-:W-:Y:S01]  /*0690*/  @!UP0 UMOV UR5, 0x400 ;  /* 0x0000040000058882 */ /* 0x000fe20000000000 */
[----:B------:R-:W-:-:S04]  /*06a0*/  @!UP0 UIADD3 UR12, -UR12, 0x100000, URZ ;  /* 0x001000000c0c8890 */ /* 0x000fc8000fffe13f */
[----:B------:R-:W-:Y:S02]  /*06b0*/  @!UP0 USHF.L.U32 UR13, UR12, 0xb, URZ ;  /* 0x0000000b0c0d8899 */ /* 0x000fe4000800063f */
[----:B------:R-:W-:Y:S01]  /*06c0*/  @!UP0 USHF.L.U32 UR12, UR12, 0x1, URZ ;  /* 0x000000010c0c8899 */ /* 0x000fe2000800063f */
[----:B------:R-:W-:Y:S01]  /*06d0*/  IMAD.U32 R3, RZ, RZ, UR15 ;  /* 0x0000000fff037e24 */ /* 0x000fe2000f8e00ff */
[----:B0-----:R-:W-:Y:S01]  /*06e0*/  @!UP0 ULEA UR16, UR6, UR5, 0x18 ;  /* 0x0000000506108291 */ /* 0x001fe2000f8ec03f */
[----:B------:R-:W-:Y:S01]  /*06f0*/  VOTEU.ALL UP0, P0 ;  /* 0x00000000003f7886 */ /* 0x000fe20000000000 */
[----:B------:R-:W-:Y:S01]  /*0700*/  PLOP3.LUT P0, PT, PT, PT, UP2, 0x80, 0x0 ;  /* 0x000000000000781c */ /* 0x000fe20003f0f028 */
[----:B------:R-:W-:Y:S01]  /*0710*/  UMOV UR5, URZ ;  /* 0x0000003f00057c82 */ /* 0x000fe20008000000 */
[----:B------:R-:W-:Y:S01]  /*0720*/  @UP2 UMOV UR6, URZ ;  /* 0x0000003f00062c82 */ /* 0x000fe20008000000 */
[----:B------:R-:W-:Y:S02]  /*0730*/  @!UP2 UIMAD.WIDE.U32 UR8, UR11, UR7, UR4 ;  /* 0x000000070b08a2a5 */ /* 0x000fe4000f8e0004 */
[----:B------:R-:W-:-:S04]  /*0740*/  @UP2 UIADD3 UR6, UR15, UR6, URZ ;  /* 0x000000060f062290 */ /* 0x000fc8000fffe03f */
[----:B------:R-:W-:Y:S01]  /*0750*/  IMAD.U32 R5, RZ, RZ, UR9 ;  /* 0x00000009ff057e24 */ /* 0x000fe2000f8e00ff */
[----:B------:R-:W0:Y:S02]  /*0760*/  FENCE.VIEW.ASYNC.S ;  /* 0x00000000000073c6 */ /* 0x000e240000000000 */
[----:B0-----:R0:W4:Y:S01]  /*0770*/  @!UP0 SYNCS.EXCH.64 URZ, [UR16+0xe0], UR12 ;  /* 0x0000e00c103f85b2 */ /* 0x0011220008000100 */
[----:B------:R-:W-:Y:S02]  /*0780*/  @P2 IMAD.U32 R6, RZ, RZ, UR6 ;  /* 0x00000006ff062e24 */ /* 0x000fe4000f8e00ff */
[----:B------:R-:W-:Y:S02]  /*0790*/  @P0 IMAD.MOV.U32 R7, RZ, RZ, R2 ;  /* 0x000000ffff070224 */ /* 0x000fe400078e0002 */
[----:B------:R-:W-:Y:S02]  /*07a0*/  IMAD.U32 R2, RZ, RZ, UR8 ;  /* 0x00000008ff027e24 */ /* 0x000fe4000f8e00ff */
[----:B------:R-:W-:-:S02]  /*07b0*/  @!P4 IMAD.MOV.U32 R6, RZ, RZ, R5 ;  /* 0x000000ffff06c224 */ /* 0x000fc400078e0005 */
[----:B------:R-:W-:Y:S02]  /*07c0*/  @!P3 IMAD.MOV.U32 R7, RZ, RZ, R2 ;  /* 0x000000ffff07b224 */ /* 0x000fe400078e0002 */
[----:B------:R-:W-:Y:S01]  /*07d0*/  IMAD.U32 R3, RZ, RZ, UR9 ;  /* 0x00000009ff037e24 */ /* 0x000fe2000f8e00ff */
[----:B------:R0:W-:Y:S01]  /*07e0*/  STL [R1+0x9c], R6 ;  /* 0x00009c0601007387 */ /* 0x0001e20000100800 */
[----:B------:R-:W-:-:S03]  /*07f0*/  IMAD.U32 R4, RZ, RZ, UR8 ;  /* 0x00000008ff047e24 */ /* 0x000fc6000f8e00ff */
[----:B------:R0:W-:Y:S01]  /*0800*/  STL [R1+0xa0], R7 ;  /* 0x0000a00701007387 */ /* 0x0001e20000100800 */
[----:B------:R0:W4:Y:S01]  /*0810*/  @!UP1 SYNCS.EXCH.64 URZ, [UR16+0xe8], UR12 ;  /* 0x0000e80c103f95b2 */ /* 0x0001220008000100 */
[----:B------:R-:W-:Y:S01]  /*0820*/  NOP ;  /* 0x0000000000007918 */ /* 0x000fe20000000000 */
[----:B----4-:R-:W-:Y:S06]  /*0830*/  BAR.SYNC.DEFER_BLOCKING 0x0 ;  /* 0x0000000000007b1d */ /* 0x010fec0000010000 */
[----:B------:R-:W-:Y:S05]  /*0840*/  @!P1 BRA `(.L_x_4) ;  /* 0x00000120006c9947 */ /* 0x000fea0003800000 */
[----:B------:R-:W-:-:S06]  /*0850*/  UISETP.GT.U32.AND UP0, UPT, UR18, 0x1, UPT ;  /* 0x000000011200788c */ /* 0x000fcc000bf04070 */
[----:B------:R-:W-:-:S13]  /*0860*/  PLOP3.LUT P0, PT, PT, PT, UP0, 0x80, 0x0 ;  /* 0x000000000000781c */ /* 0x000fda0003f0f008 */
[----:B0-----:R-:W-:Y:S05]  /*0870*/  @P0 EXIT ;  /* 0x000000000000094d */ /* 0x001fea0003800000 */
[----:B------:R-:W-:Y:S01]  /*0880*/  ULDC.64 UR8, c[0x0][0x650] ;  /* 0x0001940000087ab9 */ /* 0x000fe20000000a00 */
[----:B------:R-:W-:Y:S01]  /*0890*/  UMOV UR40, 0xffffffff ;  /* 0xffffffff00287882 */ /* 0x000fe20000000000 */
[----:B------:R-:W-:Y:S01]  /*08a0*/  ISETP.GE.U32.AND P0, PT, R7, UR8, PT ;  /* 0x0000000807007c0c */ /* 0x000fe2000bf06070 */
[----:B------:R-:W-:Y:S01]  /*08b0*/  UMOV UR41, 0xffffffff ;  /* 0xffffffff00297882 */ /* 0x000fe20000000000 */
[----:B------:R-:W-:Y:S01]  /*08c0*/  UMOV UR42, 0xffffffff ;  /* 0xffffffff002a7882 */ /* 0x000fe20000000000 */
[----:B------:R-:W-:Y:S02]  /*08d0*/  PRMT R0, RZ, 0x7610, R0 ;  /* 0x00007610ff007816 */ /* 0x000fe40000000000 */
[----:B------:R-:W-:-:S13]  /*08e0*/  ISETP.GE.U32.AND.EX P0, PT, R6, UR9, PT, P0 ;  /* 0x0000000906007c0c */ /* 0x000fda000bf06100 */
[----:B------:R-:W-:Y:S05]  /*08f0*/  @P0 BRA `(.L_x_5) ;  /* 0x0000000400800947 */ /* 0x000fea0003800000 */
[----:B------:R-:W-:Y:S01]  /*0900*/  I2FP.F32.U32 R0, UR4 ;  /* 0x0000000400007c45 */ /* 0x000fe20008201000 */
[----:B------:R-:W-:Y:S01]  /*0910*/  ULDC.64 UR16, c[0x0][0x628] ;  /* 0x00018a0000107ab9 */ /* 0x000fe20000000a00 */
[----:B------:R-:W-:Y:S01]  /*0920*/  ULDC UR6, c[0x0][0x150] ;  /* 0x0000540000067ab9 */ /* 0x000fe20000000800 */
[----:B------:R-:W-:Y:S01]  /*0930*/  ISETP.NE.U32.AND P0, PT, RZ, UR16, PT ;  /* 0x00000010ff007c0c */ /* 0x000fe2000bf05070 */
[----:B------:R-:W-:Y:S01]  /*0940*/  ULDC UR15, c[0x0][0x630] ;  /* 0x00018c00000f7ab9 */ /* 0x000fe20000000800 */
[----:B------:R-:W-:Y:S01]  /*0950*/  FMUL R0, R0, UR6 ;  /* 0x0000000600007c20 */ /* 0x000fe20008400000 */
[----:B------:R-:W-:Y:S01]  /*0960*/  R2UR UR18, R7 ;  /* 0x00000000071272ca */ /* 0x000fe200000e0000 */
[----:B------:R-:W-:Y:S01]  /*0970*/  ULDC UR20, c[0x0][0x154] ;  /* 0x0000550000147ab9 */ /* 0x000fe20000000800 */
[----:B------:R-:W-:Y:S01]  /*0980*/  ISETP.NE.AND.EX P0, PT, RZ, UR17, PT, P0 ;  /* 0x00000011ff007c0c */ /* 0x000fe2000bf05300 */
[----:B------:R0:W1:Y:S01]  /*0990*/  F2I.U32.TRUNC.NTZ R2, R0 ;  /* 0x0000000000027305 */ /* 0x000062000020f000 */
[----:B------:R-:W-:-:S02]  /*09a0*/  R2UR UR19, R6 ;  /* 0x00000000061372ca */ /* 0x000fc400000e0000 */
[----:B------:R-:W-:Y:S02]  /*09b0*/  R2UR UR8, R7 ;  /* 0x00000000070872ca */ /* 0x000fe400000e0000 */
[----:B------:R-:W-:-:S07]  /*09c0*/  R2UR UR9, R6 ;  /* 0x00000000060972ca */ /* 0x000fce00000e0000 */
[----:B0-----:R-:W-:Y:S08]  /*09d0*/  @!P0 BRA `(.L_x_6) ;  /* 0x0000000000308947 */ /* 0x001ff00003800000 */
[----:B------:R-:W-:Y:S01]  /*09e0*/  R2UR UR8, R7 ;  /* 0x00000000070872ca */ /* 0x000fe200000e0000 */
[----:B------:R-:W-:Y:S01]  /*09f0*/  ULDC UR6, c[0x0][0x634] ;  /* 0x00018d0000067ab9 */ /* 0x000fe20000000800 */
[----:B------:R-:W-:-:S11]  /*0a00*/  R2UR UR14, R6 ;  /* 0x00000000060e72ca */ /* 0x000fd600000e0000 */
[----:B------:R-:W-:-:S04]  /*0a10*/  UIADD3 UR6, UP0, UR8, UR6, URZ ;  /* 0x0000000608067290 */ /* 0x000fc8000ff1e03f */
[----:B------:R-:W-:-:S04]  /*0a20*/  UIADD3.X UR14, URZ, UR14, URZ, UP0, !UPT ;  /* 0x0000000e3f0e7290 */ /* 0x000fc800087fe43f */
[----:B------:R-:W-:-:S04]  /*0a30*/  UIMAD.WIDE.U32 UR8, UR14, UR16, URZ ;  /* 0x000000100e0872a5 */ /* 0x000fc8000f8e003f */
[----:B------:R-:W-:Y:S02]  /*0a40*/  UIMAD.WIDE.U32 UR10, UP0, UR6, UR17, UR8 ;  /* 0x00000011060a72a5 */ /* 0x000fe4000f800008 */
[----:B------:R-:W-:Y:S02]  /*0a50*/  UIMAD.WIDE.U32 UR8, UR6, UR16, URZ ;  /* 0x00000010060872a5 */ /* 0x000fe4000f8e003f */
[----:B------:R-:W-:Y:S02]  /*0a60*/  UIADD3.X UR13, URZ, URZ, URZ, UP0, !UPT ;  /* 0x0000003f3f0d7290 */ /* 0x000fe400087fe43f */
[----:B------:R-:W-:Y:S01]  /*0a70*/  UIADD3 URZ, UP0, UR9, UR10, URZ ;  /* 0x0000000a093f7290 */ /* 0x000fe2000ff1e03f */
[----:B------:R-:W-:-:S03]  /*0a80*/  UMOV UR12, UR11 ;  /* 0x0000000b000c7c82 */ /* 0x000fc60008000000 */
[----:B------:R-:W-:-:S12]  /*0a90*/  UIMAD.WIDE.U32.X UR8, UR14, UR17, UR12, UP0 ;  /* 0x000000110e0872a5 */ /* 0x000fd800080e040c */
.L_x_6:
[----:B------:R-:W-:Y:S01]  /*0aa0*/  USHF.R.U64 UR42, UR8, UR15, UR9 ;  /* 0x0000000f082a7299 */ /* 0x000fe20008001209 */
[----:B------:R-:W-:Y:S01]  /*0ab0*/  I2FP.F32.U32 R0, UR7 ;  /* 0x0000000700007c45 */ /* 0x000fe20008201000 */
[----:B------:R-:W-:Y:S01]  /*0ac0*/  USHF.R.U32.HI UR5, URZ, UR15, UR9 ;  /* 0x0000000f3f057299 */ /* 0x000fe20008011609 */
[----:B-1----:R-:W-:Y:S01]  /*0ad0*/  R2UR UR12, R2 ;  /* 0x00000000020c72ca */ /* 0x002fe200000e0000 */
[----:B------:R-:W-:Y:S02]  /*0ae0*/  UIADD3 UR6, UP0, URZ, -UR42, URZ ;  /* 0x8000002a3f067290 */ /* 0x000fe4000ff1e03f */
[----:B------:R-:W-:Y:S01]  /*0af0*/  FMUL R0, R0, UR20 ;  /* 0x0000001400007c20 */ /* 0x000fe20008400000 */
[----:B------:R-:W-:Y:S01]  /*0b00*/  ULDC.64 UR8, c[0x0][0x620] ;  /* 0x0001880000087ab9 */ /* 0x000fe20000000a00 */
[----:B------:R-:W-:Y:S01]  /*0b10*/  UIADD3.X UR5, URZ, ~UR5, URZ, UP0, !UPT ;  /* 0x800000053f057290 */ /* 0x000fe200087fe43f */
[----:B------:R-:W-:Y:S01]  /*0b20*/  UMOV UR10, UR18 ;  /* 0x00000012000a7c82 */ /* 0x000fe20008000000 */
[----:B------:R-:W-:-:S02]  /*0b30*/  UMOV UR11, UR19 ;  /* 0x00000013000b7c82 */ /* 0x000fc40008000000 */
[----:B------:R-:W-:Y:S01]  /*0b40*/  UIMAD UR5, UR5, UR8, URZ ;  /* 0x00000008050572a4 */ /* 0x000fe2000f8e023f */
[----:B------:R-:W0:Y:S01]  /*0b50*/  F2I.U32.TRUNC.NTZ R0, R0 ;  /* 0x0000000000007305 */ /* 0x000e22000020f000 */
[----:B------:R-:W-:Y:S02]  /*0b60*/  UIMAD.WIDE.U32 UR10, UR6, UR8, UR10 ;  /* 0x00000008060a72a5 */ /* 0x000fe4000f8e000a */
[----:B------:R-:W-:Y:S01]  /*0b70*/  UIMAD UR6, UR6, UR9, UR5 ;  /* 0x00000009060672a4 */ /* 0x000fe2000f8e0205 */
[----:B------:R-:W-:Y:S01]  /*0b80*/  ULDC UR21, c[0x0][0x658] ;  /* 0x0001960000157ab9 */ /* 0x000fe20000000800 */
[----:B------:R-:W-:Y:S02]  /*0b90*/  UMOV UR19, 0xffffffff ;  /* 0xffffffff00137882 */ /* 0x000fe40000000000 */
[----:B------:R-:W-:Y:S01]  /*0ba0*/  UIADD3 UR6, UR11, UR6, URZ ;  /* 0x000000060b067290 */ /* 0x000fe2000fffe03f */
[----:B------:R-:W-:Y:S01]  /*0bb0*/  ULDC UR15, c[0x0][0x618] ;  /* 0x00018600000f7ab9 */ /* 0x000fe20000000800 */
[----:B------:R-:W-:Y:S01]  /*0bc0*/  ULDC.64 UR8, c[0x0][0x640] ;  /* 0x0001900000087ab9 */ /* 0x000fe20000000a00 */
[----:B------:R-:W-:Y:S01]  /*0bd0*/  USHF.L.U32 UR11, UR19, UR21, URZ ;  /* 0x00000015130b7299 */ /* 0x000fe2000800063f */
[----:B------:R-:W-:Y:S01]  /*0be0*/  ISETP.NE.U32.AND P0, PT, RZ, UR8, PT ;  /* 0x00000008ff007c0c */ /* 0x000fe2000bf05070 */
[----:B------:R-:W-:-:S02]  /*0bf0*/  USHF.R.U64 UR19, UR10, UR15, UR6 ;  /* 0x0000000f0a137299 */ /* 0x000fc40008001206 */
[----:B------:R-:W-:Y:S01]  /*0c00*/  USHF.R.U32.HI UR10, URZ, UR15, UR6 ;  /* 0x0000000f3f0a7299 */ /* 0x000fe20008011606 */
[----:B0-----:R-:W-:Y:S01]  /*0c10*/  R2UR UR14, R0 ;  /* 0x00000000000e72ca */ /* 0x001fe200000e0000 */
[----:B------:R-:W-:Y:S01]  /*0c20*/  ULDC UR17, c[0x0][0x608] ;  /* 0x0001820000117ab9 */ /* 0x000fe20000000800 */
[----:B------:R-:W-:Y:S01]  /*0c30*/  ISETP.NE.AND.EX P0, PT, RZ, UR9, PT, P0 ;  /* 0x00000009ff007c0c */ /* 0x000fe2000bf05300 */
[----:B------:R-:W-:Y:S02]  /*0c40*/  USHF.R.U64 UR23, UR19, UR17, UR10 ;  /* 0x0000001113177299 */ /* 0x000fe4000800120a */
[----:B------:R-:W-:Y:S01]  /*0c50*/  USHF.R.U32.HI UR10, URZ, UR17, UR10 ;  /* 0x000000113f0a7299 */ /* 0x000fe2000801160a */
[----:B------:R-:W-:Y:S01]  /*0c60*/  UMOV UR16, 0x1 ;  /* 0x0000000100107882 */ /* 0x000fe20000000000 */
[----:B------:R-:W-:Y:S02]  /*0c70*/  UIADD3 UR12, -UR12, URZ, URZ ;  /* 0x0000003f0c0c7290 */ /* 0x000fe4000fffe13f */
[----:B------:R-:W-:-:S02]  /*0c80*/  USHF.R.U64 UR24, UR23, UR21, UR10 ;  /* 0x0000001517187299 */ /* 0x000fc4000800120a */
[----:B------:R-:W-:Y:S01]  /*0c90*/  USHF.L.U32 UR6, UR16, UR21, URZ ;  /* 0x0000001510067299 */ /* 0x000fe2000800063f */
[----:B------:R-:W-:Y:S01]  /*0ca0*/  ULDC UR13, c[0x0][0x144] ;  /* 0x00005100000d7ab9 */ /* 0x000fe20000000800 */
[----:B------:R-:W-:Y:S01]  /*0cb0*/  ULDC UR5, c[0x0][0x600] ;  /* 0x0001800000057ab9 */ /* 0x000fe20000000800 */
[----:B------:R-:W-:Y:S02]  /*0cc0*/  ULOP3.LUT UR16, URZ, UR11, URZ, 0x33, !UPT ;  /* 0x0000000b3f107292 */ /* 0x000fe4000f8e333f */
[----:B------:R-:W-:Y:S02]  /*0cd0*/  USHF.R.U32.HI UR11, URZ, UR21, UR10 ;  /* 0x000000153f0b7299 */ /* 0x000fe4000801160a */
[----:B------:R-:W-:Y:S02]  /*0ce0*/  UIADD3 UR18, UR5, -0x1, URZ ;  /* 0xffffffff05127890 */ /* 0x000fe4000fffe03f */
[----:B------:R-:W-:Y:S02]  /*0cf0*/  UIADD3 UR20, -UR14, URZ, URZ ;  /* 0x0000003f0e147290 */ /* 0x000fe4000fffe13f */
[----:B------:R-:W-:Y:S01]  /*0d00*/  UIMAD UR4, UR13, UR12, UR4 ;  /* 0x0000000c0d0472a4 */ /* 0x000fe2000f8e0204 */
[----:B------:R-:W-:Y:S01]  /*0d10*/  ULDC UR25, c[0x0][0x148] ;  /* 0x0000520000197ab9 */ /* 0x000fe20000000800 */
[----:B------:R-:W-:Y:S01]  /*0d20*/  ULDC UR21, c[0x0][0x648] ;  /* 0x0001920000157ab9 */ /* 0x000fe20000000800 */
[----:B------:R-:W-:Y:S01]  /*0d30*/  ULDC UR22, c[0x0][0x638] ;  /* 0x00018e0000167ab9 */ /* 0x000fe20000000800 */
[----:B------:R-:W-:Y:S01]  /*0d40*/  UMOV UR10, UR24 ;  /* 0x00000018000a7c82 */ /* 0x000fe20008000000 */
[----:B------:R-:W-:Y:S07]  /*0d50*/  @!P0 BRA `(.L_x_7) ;  /* 0x0000000000308947 */ /* 0x000fee0003800000 */
[----:B------:R-:W-:Y:S02]  /*0d60*/  ULDC UR14, c[0x0][0x64c] ;  /* 0x00019300000e7ab9 */ /* 0x000fe40000000800 */
        /* <DEDUP_REMOVED lines=8> */
[----:B------:R-:W-:-:S07]  /*0df0*/  UIMAD.WIDE.U32.X UR8, UR17, UR9, UR14, UP0 ;  /* 0x00000009110872a5 */ /* 0x000fce00080e040e */
[----:B------:R-:W-:Y:S01]  /*0e00*/  UMOV UR10, UR8 ;  /* 0x00000008000a7c82 */ /* 0x000fe20008000000 */
[----:B------:R-:W-:-:S05]  /*0e10*/  UMOV UR11, UR9 ;  /* 0x00000009000b7c82 */ /* 0x000fca0008000000 */
.L_x_7:
[----:B------:R-:W-:Y:S01]  /*0e20*/  UISETP.NE.AND UP0, UPT, UR39, URZ, UPT ;  /* 0x0000003f2700728c */ /* 0x000fe2000bf05270 */
[----:B------:R-:W-:Y:S01]  /*0e30*/  IMAD.MOV.U32 R0, RZ, RZ, 0x1 ;  /* 0x00000001ff007424 */ /* 0x000fe200078e00ff */
[----:B------:R-:W-:Y:S02]  /*0e40*/  USHF.R.U64 UR8, UR10, UR21, UR11 ;  /* 0x000000150a087299 */ /* 0x000fe4000800120b */
[----:B------:R-:W-:Y:S02]  /*0e50*/  ULOP3.LUT UR16, UR23, UR16, URZ, 0xc0, !UPT ;  /* 0x0000001017107292 */ /* 0x000fe4000f8ec03f */
[----:B------:R-:W-:Y:S02]  /*0e60*/  ULOP3.LUT UR18, UR19, UR18, URZ, 0xc0, !UPT ;  /* 0x0000001213127292 */ /* 0x000fe4000f8ec03f */
[----:B------:R-:W-:-:S03]  /*0e70*/  UIMAD UR16, UR6, UR8, UR16 ;  /* 0x00000008061072a4 */ /* 0x000fc6000f8e0210 */
[----:B------:R-:W-:Y:S02]  /*0e80*/  @UP0 UIMAD UR4, UR25, UR20, UR7 ;  /* 0x00000014190402a4 */ /* 0x000fe4000f8e0207 */
[----:B------:R-:W-:-:S04]  /*0e90*/  UIADD3 UR7, -UR8, URZ, URZ ;  /* 0x0000003f08077290 */ /* 0x000fc8000fffe13f */
[----:B------:R-:W-:-:S03]  /*0ea0*/  UIMAD UR6, UR7, UR22, UR24 ;  /* 0x00000016070672a4 */ /* 0x000fc6000f8e0218 */
[----:B------:R-:W-:Y:S01]  /*0eb0*/  ULDC UR7, c[0x0][0x610] ;  /* 0x0001840000077ab9 */ /* 0x000fe20000000800 */
[----:B------:R-:W-:Y:S02]  /*0ec0*/  UIMAD UR6, UR6, UR5, UR18 ;  /* 0x00000005060672a4 */ /* 0x000fe4000f8e0212 */
[----:B------:R-:W-:-:S04]  /*0ed0*/  UIMAD UR4, UR16, UR7, UR4 ;  /* 0x00000007100472a4 */ /* 0x000fc8000f8e0204 */
[----:B------:R-:W-:Y:S02]  /*0ee0*/  USEL UR41, UR6, UR4, !UP0 ;  /* 0x0000000406297287 */ /* 0x000fe4000c000000 */
[----:B------:R-:W-:-:S12]  /*0ef0*/  USEL UR40, UR4, UR6, !UP0 ;  /* 0x0000000604287287 */ /* 0x000fd8000c000000 */
.L_x_5:
[----:B------:R-:W-:-:S08]  /*0f00*/  NOP ;  /* 0x0000000000007918 */ /* 0x000fd00000000000 */
[----:B------:R-:W0:Y:S02]  /*0f10*/  USETMAXREG.TRY_ALLOC.CTAPOOL UP0, 0xf0 ;  /* 0x000000f0000079c8 */ /* 0x000e240008000600 */
[----:B0-----:R-:W-:-:S13]  /*0f20*/  PLOP3.LUT P0, PT, PT, PT, UP0, 0x80, 0x0 ;  /* 0x000000000000781c */ /* 0x001fda0003f0f008 */
[----:B------:R-:W-:Y:S05]  /*0f30*/  @!P0 BRA `(.L_x_5) ;  /* 0xfffffffc00f08947 */ /* 0x000fea000383ffff */
[----:B------:R-:W-:Y:S01]  /*0f40*/  ULDC.64 UR4, c[0x0][0x598] ;  /* 0x0001660000047ab9 */ /* 0x000fe20000000a00 */
[----:B------:R-:W-:Y:S01]  /*0f50*/  ULDC.64 UR46, c[0x0][0x208] ;  /* 0x00008200002e7ab9 */ /* 0x000fe20000000a00 */
[----:B------:R-:W-:-:S04]  /*0f60*/  ISETP.NE.U32.AND P0, PT, RZ, UR4, PT ;  /* 0x00000004ff007c0c */ /* 0x000fc8000bf05070 */
[----:B------:R-:W-:-:S13]  /*0f70*/  ISETP.NE.AND.EX P0, PT, RZ, UR5, PT, P0 ;  /* 0x00000005ff007c0c */ /* 0x000fda000bf05300 */
[----:B------:R-:W-:Y:S05]  /*0f80*/  @!P0 BRA `(.L_x_8) ;  /* 0x00000000001c8947 */ /* 0x000fea0003800000 */
[----:B------:R-:W0:Y:S02]  /*0f90*/  LDC.64 R2, c[0x0][0x598] ;  /* 0x00016600ff027b82 */ /* 0x000e240000000a00 */
[----:B0-----:R-:W2:Y:S02]  /*0fa0*/  LDG.E.64 R2, desc[UR46][R2.64] ;  /* 0x0000002e02027981 */ /* 0x001ea4000c1e1b00 */
[----:B--2---:R-:W-:-:S04]  /*0fb0*/  ISETP.NE.U32.AND P0, PT, R2, RZ, PT ;  /* 0x000000ff0200720c */ /* 0x004fc80003f05070 */
[----:B------:R-:W-:-:S13]  /*0fc0*/  ISETP.NE.AND.EX P0, PT, R3, RZ, PT, P0 ;  /* 0x000000ff0300720c */ /* 0x000fda0003f05300 */
[----:B------:R-:W-:Y:S05]  /*0fd0*/  @!P0 BRA `(.L_x_8) ;  /* 0x0000000000088947 */ /* 0x000fea0003800000 */
[----:B------:R0:W5:Y:S01]  /*0fe0*/  LD.E R2, desc[UR46][R2.64] ;  /* 0x0000002e02027980 */ /* 0x000162000c101900 */
[----:B------:R-:W-:Y:S05]  /*0ff0*/  BRA `(.L_x_9) ;  /* 0x0000000000247947 */ /* 0x000fea0003800000 */
.L_x_8:
[----:B------:R-:W-:Y:S02]  /*1000*/  ULDC.64 UR4, c[0x0][0x588] ;  /* 0x0001620000047ab9 */ /* 0x000fe40000000a00 */
[----:B------:R-:W-:-:S04]  /*1010*/  ISETP.NE.U32.AND P0, PT, RZ, UR4, PT ;  /* 0x00000004ff007c0c */ /* 0x000fc8000bf05070 */
[----:B------:R-:W-:-:S13]  /*1020*/  ISETP.NE.AND.EX P0, PT, RZ, UR5, PT, P0 ;  /* 0x00000005ff007c0c */ /* 0x000fda000bf05300 */
[----:B------:R-:W-:Y:S05]  /*1030*/  @!P0 BRA `(.L_x_10) ;  /* 0x00000000000c8947 */ /* 0x000fea0003800000 */
[----:B------:R-:W0:Y:S02]  /*1040*/  LDC.64 R2, c[0x0][0x588] ;  /* 0x00016200ff027b82 */ /* 0x000e240000000a00 */
[----:B0-----:R1:W5:Y:S01]  /*1050*/  LDG.E R2, desc[UR46][R2.64] ;  /* 0x0000002e02027981 */ /* 0x001362000c1e1900 */
[----:B------:R-:W-:Y:S05]  /*1060*/  BRA `(.L_x_9) ;  /* 0x0000000000087947 */ /* 0x000fea0003800000 */
.L_x_10:
[----:B------:R-:W-:Y:S02]  /*1070*/  ULDC UR4, c[0x0][0x580] ;  /* 0x0001600000047ab9 */ /* 0x000fe40000000800 */
[----:B------:R-:W-:-:S07]  /*1080*/  IMAD.U32 R2, RZ, RZ, UR4 ;  /* 0x00000004ff027e24 */ /* 0x000fce000f8e00ff */
.L_x_9:
[----:B------:R-:W-:Y:S02]  /*1090*/  ULDC.64 UR4, c[0x0][0x5a0] ;  /* 0x0001680000047ab9 */ /* 0x000fe40000000a00 */
[----:B------:R-:W-:-:S04]  /*10a0*/  ISETP.NE.U32.AND P0, PT, RZ, UR4, PT ;  /* 0x00000004ff007c0c */ /* 0x000fc8000bf05070 */
[----:B------:R-:W-:-:S13]  /*10b0*/  ISETP.NE.AND.EX P0, PT, RZ, UR5, PT, P0 ;  /* 0x00000005ff007c0c */ /* 0x000fda000bf05300 */
[----:B------:R-:W-:Y:S05]  /*10c0*/  @!P0 BRA `(.L_x_11) ;  /* 0x00000000001c8947 */ /* 0x000fea0003800000 */
[----:B------:R-:W2:Y:S02]  /*10d0*/  LDC.64 R4, c[0x0][0x5a0] ;  /* 0x00016800ff047b82 */ /* 0x000ea40000000a00 */
[----:B--2---:R-:W2:Y:S02]  /*10e0*/  LDG.E.64 R4, desc[UR46][R4.64] ;  /* 0x0000002e04047981 */ /* 0x004ea4000c1e1b00 */
[----:B--2---:R-:W-:-:S04]  /*10f0*/  ISETP.NE.U32.AND P0, PT, R4, RZ, PT ;  /* 0x000000ff0400720c */ /* 0x004fc80003f05070 */
[----:B------:R-:W-:-:S13]  /*1100*/  ISETP.NE.AND.EX P0, PT, R5, RZ, PT, P0 ;  /* 0x000000ff0500720c */ /* 0x000fda0003f05300 */
[----:B------:R-:W-:Y:S05]  /*1110*/  @!P0 BRA `(.L_x_11) ;  /* 0x0000000000088947 */ /* 0x000fea0003800000 */
[----:B------:R2:W5:Y:S01]  /*1120*/  LD.E R16, desc[UR46][R4.64] ;  /* 0x0000002e04107980 */ /* 0x000562000c101900 */
[----:B------:R-:W-:Y:S05]  /*1130*/  BRA `(.L_x_12) ;  /* 0x0000000000247947 */ /* 0x000fea0003800000 */
.L_x_11:
[----:B------:R-:W-:Y:S02]  /*1140*/  ULDC.64 UR4, c[0x0][0x590] ;  /* 0x0001640000047ab9 */ /* 0x000fe40000000a00 */
[----:B------:R-:W-:-:S04]  /*1150*/  ISETP.NE.U32.AND P0, PT, RZ, UR4, PT ;  /* 0x00000004ff007c0c */ /* 0x000fc8000bf05070 */
[----:B------:R-:W-:-:S13]  /*1160*/  ISETP.NE.AND.EX P0, PT, RZ, UR5, PT, P0 ;  /* 0x00000005ff007c0c */ /* 0x000fda000bf05300 */
[----:B------:R-:W-:Y:S05]  /*1170*/  @!P0 BRA `(.L_x_13) ;  /* 0x00000000000c8947 */ /* 0x000fea0003800000 */
[----:B------:R-:W2:Y:S02]  /*1180*/  LDC.64 R16, c[0x0][0x590] ;  /* 0x00016400ff107b82 */ /* 0x000ea40000000a00 */
[----:B--2---:R3:W5:Y:S01]  /*1190*/  LDG.E R16, desc[UR46][R16.64] ;  /* 0x0000002e10107981 */ /* 0x004762000c1e1900 */
[----:B------:R-:W-:Y:S05]  /*11a0*/  BRA `(.L_x_12) ;  /* 0x0000000000087947 */ /* 0x000fea0003800000 */
.L_x_13:
[----:B------:R-:W-:Y:S02]  /*11b0*/  ULDC UR4, c[0x0][0x584] ;  /* 0x0001610000047ab9 */ /* 0x000fe40000000800 */
[----:B------:R-:W-:-:S07]  /*11c0*/  IMAD.U32 R16, RZ, RZ, UR4 ;  /* 0x00000004ff107e24 */ /* 0x000fce000f8e00ff */
.L_x_12:
[----:B------:R-:W-:-:S13]  /*11d0*/  LOP3.LUT P0, RZ, R0, 0xff, RZ, 0xc0, !PT ;  /* 0x000000ff00ff7812 */ /* 0x000fda000780c0ff */
[----:B------:R-:W-:Y:S05]  /*11e0*/  @!P0 EXIT ;  /* 0x000000000000894d */ /* 0x000fea0003800000 */
[----:B------:R-:W-:Y:S01]  /*11f0*/  ULDC UR4, c[0x0][0x28c] ;  /* 0x0000a30000047ab9 */ /* 0x000fe20000000800 */
[----:B------:R-:W-:Y:S01]  /*1200*/  UMOV UR36, URZ ;  /* 0x0000003f00247c82 */ /* 0x000fe20008000000 */
[----:B------:R-:W-:Y:S01]  /*1210*/  UIADD3 UR4, UR4, 0xf, URZ ;  /* 0x0000000f04047890 */ /* 0x000fe2000fffe03f */
[----:B------:R-:W-:-:S03]  /*1220*/  UMOV UR37, URZ ;  /* 0x0000003f00257c82 */ /* 0x000fc60008000000 */
[----:B------:R-:W-:-:S04]  /*1230*/  USHF.R.S32.HI UR5, URZ, 0x1f, UR4 ;  /* 0x0000001f3f057899 */ /* 0x000fc80008011404 */
[----:B------:R-:W-:-:S04]  /*1240*/  ULEA.HI UR5, UR5, UR4, URZ, 0x4 ;  /* 0x0000000405057291 */ /* 0x000fc8000f8f203f */
[----:B------:R-:W-:-:S12]  /*1250*/  USHF.R.S32.HI UR43, URZ, 0x4, UR5 ;  /* 0x000000043f2b7899 */ /* 0x000fd80008011405 */
.L_x_507:
[----:B----4-:R-:W4:Y:S01]  /*1260*/  S2R R0, SR_TID.X ;  /* 0x0000000000007919 */ /* 0x010f220000002100 */
[----:B------:R-:W0:Y:S01]  /*1270*/  S2UR UR6, SR_CgaCtaId ;  /* 0x00000000000679c3 */ /* 0x000e220000008800 */
[----:B------:R-:W-:Y:S02]  /*1280*/  UMOV UR44, 0x400 ;  /* 0x00000400002c7882 */ /* 0x000fe40000000000 */
[----:B0-----:R-:W-:Y:S01]  /*1290*/  ULEA UR44, UR6, UR44, 0x18 ;  /* 0x0000002c062c7291 */ /* 0x001fe2000f8ec03f */
[----:B----4-:R-:W-:-:S04]  /*12a0*/  LOP3.LUT R0, R0, 0x80, RZ, 0xc0, !PT ;  /* 0x0000008000007812 */ /* 0x010fc800078ec0ff */
[----:B------:R-:W-:-:S06]  /*12b0*/  SHF.R.U32.HI R0, RZ, 0x7, R0 ;  /* 0x00000007ff007819 */ /* 0x000fcc0000011600 */
[----:B------:R-:W0:Y:S02]  /*12c0*/  SHFL.IDX PT, R0, R0, RZ, 0x1f ;  /* 0x00001fff00007589 */ /* 0x000e2400000e0000 */
[----:B0-----:R-:W-:-:S13]  /*12d0*/  R2UR UR4, R0 ;  /* 0x00000000000472ca */ /* 0x001fda00000e0000 */
[----:B------:R-:W-:-:S04]  /*12e0*/  ULEA.HI UR5, UR4, UR4, URZ, 0x1 ;  /* 0x0000000404057291 */ /* 0x000fc8000f8f083f */
[----:B------:R-:W-:-:S04]  /*12f0*/  ULOP3.LUT UR5, UR5, 0x1ffffe, URZ, 0xc0, !UPT ;  /* 0x001ffffe05057892 */ /* 0x000fc8000f8ec03f */
[----:B------:R-:W-:-:S03]  /*1300*/  UIADD3 UR5, UR4, -UR5, URZ ;  /* 0x8000000504057290 */ /* 0x000fc6000fffe03f */
[----:B------:R-:W-:Y:S01]  /*1310*/  ULDC UR4, c[0x0][0x28c] ;  /* 0x0000a30000047ab9 */ /* 0x000fe20000000800 */
[----:B------:R-:W-:Y:S01]  /*1320*/  ULEA UR5, UR5, UR44, 0xb ;  /* 0x0000002c05057291 */ /* 0x000fe2000f8e583f */
[----:B------:R-:W-:-:S03]  /*1330*/  ISETP.LT.AND P0, PT, RZ, UR4, PT ;  /* 0x00000004ff007c0c */ /* 0x000fc6000bf01270 */
[----:B------:R-:W-:-:S04]  /*1340*/  UIADD3 UR5, UR5, 0x180, URZ ;  /* 0x0000018005057890 */ /* 0x000fc8000fffe03f */
[----:B------:R-:W-:-:S04]  /*1350*/  USHF.R.U32.HI UR5, URZ, 0x4, UR5 ;  /* 0x000000043f057899 */ /* 0x000fc80008011605 */
[----:B------:R-:W-:Y:S02]  /*1360*/  ULOP3.LUT UR45, UR5, 0x3fff, URZ, 0xc0, !UPT ;  /* 0x00003fff052d7892 */ /* 0x000fe4000f8ec03f */
[----:B---3--:R-:W-:Y:S10]  /*1370*/  @P0 BRA `(.L_x_14) ;  /* 0x0000000000400947 */ /* 0x008ff40003800000 */
[----:B------:R-:W-:Y:S01]  /*1380*/  MOV R0, 0x0 ;  /* 0x0000000000007802 */ /* 0x000fe20000000f00 */
[----:B------:R-:W-:Y:S01]  /*1390*/  ULDC.64 UR4, c[0x4][0x68] ;  /* 0x01001a0000047ab9 */ /* 0x000fe20000000a00 */
[----:B------:R-:W-:Y:S01]  /*13a0*/  ULDC.64 UR6, c[0x4][0x8] ;  /* 0x0100020000067ab9 */ /* 0x000fe20000000a00 */
[----:B--2---:R-:W-:Y:S01]  /*13b0*/  IMAD.U32 R4, RZ, RZ, UR4 ;  /* 0x00000004ff047e24 */ /* 0x004fe2000f8e00ff */
[----:B------:R0:W2:Y:S01]  /*13c0*/  LDC.64 R14, c[0x4][R0] ;  /* 0x01000000000e7b82 */ /* 0x0000a20000000a00 */
[----:B------:R-:W-:Y:S01]  /*13d0*/  IMAD.U32 R5, RZ, RZ, UR5 ;  /* 0x00000005ff057e24 */ /* 0x000fe2000f8e00ff */
[----:B------:R-:W-:Y:S01]  /*13e0*/  ULDC.64 UR4, c[0x4][0x70] ;  /* 0x01001c0000047ab9 */ /* 0x000fe20000000a00 */
[----:B------:R-:W-:Y:S01]  /*13f0*/  IMAD.U32 R10, RZ, RZ, UR6 ;  /* 0x00000006ff0a7e24 */ /* 0x000fe2000f8e00ff */
[----:B------:R-:W-:Y:S01]  /*1400*/  MOV R12, 0x1 ;  /* 0x00000001000c7802 */ /* 0x000fe20000000f00 */
[----:B------:R-:W-:Y:S02]  /*1410*/  IMAD.U32 R6, RZ, RZ, UR4 ;  /* 0x00000004ff067e24 */ /* 0x000fe4000f8e00ff */
[----:B------:R-:W-:-:S02]  /*1420*/  IMAD.U32 R7, RZ, RZ, UR5 ;  /* 0x00000005ff077e24 */ /* 0x000fc4000f8e00ff */
[----:B------:R-:W-:Y:S02]  /*1430*/  IMAD.U32 R11, RZ, RZ, UR7 ;  /* 0x00000007ff0b7e24 */ /* 0x000fe4000f8e00ff */
[----:B------:R-:W-:Y:S02]  /*1440*/  IMAD.MOV.U32 R8, RZ, RZ, 0x1e1 ;  /* 0x000001e1ff087424 */ /* 0x000fe400078e00ff */
[----:B0-----:R-:W-:-:S07]  /*1450*/  IMAD.MOV.U32 R13, RZ, RZ, RZ ;  /* 0x000000ffff0d7224 */ /* 0x001fce00078e00ff */
[----:B------:R-:W-:-:S07]  /*1460*/  LEPC R20, `(.L_x_14) ;  /* 0x000000001014794e */ /* 0x000fce0000000000 */
[----:B-123-5:R-:W-:Y:S05]  /*1470*/  CALL.ABS.NOINC R14 ;  /* 0x000000000e007343 */ /* 0x02efea0003c00000 */
.L_x_14:
[----:B------:R-:W-:-:S06]  /*1480*/  ULOP3.LUT UR4, UR38, 0x1, URZ, 0xfc, !UPT ;  /* 0x0000000126047892 */ /* 0x000fcc000f8efc3f */
[----:B------:R-:W-:-:S05]  /*1490*/  IMAD.U32 R0, RZ, RZ, UR4 ;  /* 0x00000004ff007e24 */ /* 0x000fca000f8e00ff */
[----:B------:R-:W-:-:S13]  /*14a0*/  ISETP.NE.AND P0, PT, R0, 0x3, PT ;  /* 0x000000030000780c */ /* 0x000fda0003f05270 */
[----:B------:R-:W-:Y:S05]  /*14b0*/  @!P0 BRA `(.L_x_15) ;  /* 0x0000000000048947 */ /* 0x000fea0003800000 */
[----:B------:R-:W-:Y:S01]  /*14c0*/  BPT.TRAP 0x1 ;  /* 0x000000040000795c */ /* 0x000fe20000300000 */
.L_x_15:
[----:B-1----:R-:W-:Y:S02]  /*14d0*/  IMAD.U32 R3, RZ, RZ, UR37 ;  /* 0x00000025ff037e24 */ /* 0x002fe4000f8e00ff */
[----:B------:R-:W-:-:S03]  /*14e0*/  IMAD.U32 R0, RZ, RZ, UR36 ;  /* 0x00000024ff007e24 */ /* 0x000fc6000f8e00ff */
[----:B------:R-:W-:Y:S02]  /*14f0*/  LEA R3, R3, UR44, 0x3 ;  /* 0x0000002c03037c11 */ /* 0x000fe4000f8e18ff */
[----:B------:R-:W-:-:S04]  /*1500*/  SHF.L.U32 R0, R0, 0x1f, RZ ;  /* 0x0000001f00007819 */ /* 0x000fc800000006ff */
[----:B------:R0:W1:Y:S01]  /*1510*/  SYNCS.PHASECHK.TRANS64.TRYWAIT P1, [R3+URZ], R0 ;  /* 0x00000000030075a7 */ /* 0x000062000802017f */
[----:B------:R-:W-:Y:S05]  /*1520*/  @!P0 BRA `(.L_x_16) ;  /* 0x0000000000048947 */ /* 0x000fea0003800000 */
[----:B------:R-:W-:Y:S01]  /*1530*/  BPT.TRAP 0x1 ;  /* 0x000000040000795c */ /* 0x000fe20000300000 */
.L_x_16:
[----:B-1----:R-:W-:Y:S05]  /*1540*/  @P1 BRA `(.L_x_17) ;  /* 0x0000000000081947 */ /* 0x002fea0003800000 */
[----:B------:R-:W1:Y:S02]  /*1550*/  SYNCS.PHASECHK.TRANS64.TRYWAIT P1, [R3+URZ], R0 ;  /* 0x00000000030075a7 */ /* 0x000e64000802017f */
[----:B-1----:R-:W-:Y:S05]  /*1560*/  @!P1 BRA `(.L_x_18) ;  /* 0x0000013000689947 */ /* 0x002fea0003800000 */
.L_x_17:
[----:B------:R-:W-:-:S04]  /*1570*/  UISETP.LT.AND UP0, UPT, UR43, 0x1, UPT ;  /* 0x000000012b00788c */ /* 0x000fc8000bf01270 */
[----:B------:R-:W-:-:S06]  /*1580*/  USEL UR4, UR43, 0x1, UP0 ;  /* 0x000000012b047887 */ /* 0x000fcc0008000000 */
[----:B--2---:R-:W-:Y:S01]  /*1590*/  IMAD.U32 R5, RZ, RZ, UR4 ;  /* 0x00000004ff057e24 */ /* 0x004fe2000f8e00ff */
[----:B------:R-:W-:Y:S05]  /*15a0*/  WARPSYNC.ALL ;  /* 0x0000000000007948 */ /* 0x000fea0003800000 */
[----:B------:R-:W-:-:S04]  /*15b0*/  IADD3 R5, -R5, UR43, RZ ;  /* 0x0000002b05057c10 */ /* 0x000fc8000fffe1ff */
[----:B------:R-:W-:Y:S01]  /*15c0*/  ISETP.GE.AND P1, PT, R5, 0x1, PT ;  /* 0x000000010500780c */ /* 0x000fe20003f26270 */
[----:B------:R-:W-:Y:S01]  /*15d0*/  UIADD3 UR4, UR44, 0x27180, URZ ;  /* 0x000271802c047890 */ /* 0x000fe2000fffe03f */
[----:B------:R-:W-:Y:S01]  /*15e0*/  WARPGROUP.ARRIVE ;  /* 0x00000000000079c5 */ /* 0x000fe20000000000 */
[----:B------:R-:W-:Y:S02]  /*15f0*/  ULOP3.LUT UR24, UR45, 0x10000, URZ, 0xfc, !UPT ;  /* 0x000100002d187892 */ /* 0x000fe4000f8efc3f */
[----:B------:R-:W-:Y:S02]  /*1600*/  USHF.R.U32.HI UR4, URZ, 0x4, UR4 ;  /* 0x000000043f047899 */ /* 0x000fe40008011604 */
[----:B------:R-:W-:Y:S02]  /*1610*/  UIMAD UR16, UR37, 0x300, UR24 ;  /* 0x00000300251078a4 */ /* 0x000fe4000f8e0218 */
[----:B------:R-:W-:Y:S01]  /*1620*/  ULOP3.LUT UR4, UR4, 0x3fff, URZ, 0xc0, !UPT ;  /* 0x00003fff04047892 */ /* 0x000fe2000f8ec03f */
[----:B------:R-:W-:Y:S01]  /*1630*/  UMOV UR17, 0xc0000010 ;  /* 0xc000001000117882 */ /* 0x000fe20000000000 */
[----:B------:R-:W-:-:S02]  /*1640*/  UMOV UR19, 0xc0000010 ;  /* 0xc000001000137882 */ /* 0x000fc40000000000 */
[----:B------:R-:W-:Y:S01]  /*1650*/  ULOP3.LUT UR25, UR4, 0x10000, URZ, 0xfc, !UPT ;  /* 0x0001000004197892 */ /* 0x000fe2000f8efc3f */
[----:B------:R-:W-:Y:S01]  /*1660*/  UMOV UR12, UR16 ;  /* 0x00000010000c7c82 */ /* 0x000fe20008000000 */
[----:B------:R-:W-:Y:S02]  /*1670*/  UMOV UR13, UR17 ;  /* 0x00000011000d7c82 */ /* 0x000fe40008000000 */
[----:B------:R-:W-:Y:S01]  /*1680*/  UIMAD UR18, UR37, 0x140, UR25 ;  /* 0x00000140251278a4 */ /* 0x000fe2000f8e0219 */
[----:B------:R-:W-:Y:S01]  /*1690*/  UMOV UR15, 0xc0000010 ;  /* 0xc0000010000f7882 */ /* 0x000fe20000000000 */
[----:B------:R-:W-:Y:S02]  /*16a0*/  UMOV UR8, UR16 ;  /* 0x0000001000087c82 */ /* 0x000fe40008000000 */
[----:B------:R-:W-:Y:S02]  /*16b0*/  UIADD3 UR14, UR18, 0x40, URZ ;  /* 0x00000040120e7890 */ /* 0x000fe4000fffe03f */
[----:B------:R-:W-:Y:S01]  /*16c0*/  UIADD3 UR10, UR18, 0x80, URZ ;  /* 0x00000080120a7890 */ /* 0x000fe2000fffe03f */
[----:B------:R-:W-:-:S02]  /*16d0*/  UMOV UR9, UR17 ;  /* 0x0000001100097c82 */ /* 0x000fc40008000000 */
[----:B------:R-:W-:Y:S01]  /*16e0*/  HGMMA.64x32x16.F32.BF16 R24, gdesc[UR16], RZ, !UPT, gsb0 ;  /* 0x00600000101879f0 */ /* 0x000fe2000c0018ff */
[----:B------:R-:W-:Y:S01]  /*16f0*/  UMOV UR11, 0xc0000010 ;  /* 0xc0000010000b7882 */ /* 0x000fe20000000000 */
[----:B------:R-:W-:Y:S01]  /*1700*/  UIADD3 UR6, UR18, 0xc0, URZ ;  /* 0x000000c012067890 */ /* 0x000fe2000fffe03f */
[----:B------:R-:W-:Y:S01]  /*1710*/  UMOV UR4, UR16 ;  /* 0x0000001000047c82 */ /* 0x000fe20008000000 */
[----:B------:R-:W-:Y:S01]  /*1720*/  UMOV UR5, UR17 ;  /* 0x0000001100057c82 */ /* 0x000fe20008000000 */
[----:B------:R-:W-:Y:S01]  /*1730*/  UMOV UR7, 0xc0000010 ;  /* 0xc000001000077882 */ /* 0x000fe20000000000 */
[----:B------:R-:W-:Y:S01]  /*1740*/  UIADD3 UR22, UR18, 0x100, URZ ;  /* 0x0000010012167890 */ /* 0x000fe2000fffe03f */
[----:B------:R-:W-:Y:S01]  /*1750*/  UMOV UR20, UR16 ;  /* 0x0000001000147c82 */ /* 0x000fe20008000000 */
[----:B------:R-:W-:Y:S01]  /*1760*/  UMOV UR21, UR17 ;  /* 0x0000001100157c82 */ /* 0x000fe20008000000 */
[----:B------:R-:W-:Y:S01]  /*1770*/  UMOV UR23, 0xc0000010 ;  /* 0xc000001000177882 */ /* 0x000fe20000000000 */
[----:B------:R-:W-:-:S02]  /*1780*/  WARPGROUP.DEPBAR.LE gsb0, 0x0 ;  /* 0x00008000000079c5 */ /* 0x000fc40000010000 */
[----:B------:R-:W-:Y:S01]  /*1790*/  WARPGROUP.ARRIVE ;  /* 0x00000000000079c5 */ /* 0x000fe20000000000 */
[----:B------:R-:W-:Y:S04]  /*17a0*/  STL.64 [R1+0x40], R24 ;  /* 0x0000401801007387 */ /* 0x000fe80000100a00 */
[----:B------:R-:W-:Y:S01]  /*17b0*/  STL.64 [R1+0x48], R26 ;  /* 0x0000481a01007387 */ /* 0x000fe20000100a00 */
[----:B------:R-:W-:Y:S03]  /*17c0*/  HGMMA.64x32x16.F32.BF16 R200, gdesc[UR12], RZ, !UPT, gsb0 ;  /* 0x006000000cc879f0 */ /* 0x000fe6000c0018ff */
[----:B------:R-:W-:Y:S04]  /*17d0*/  STL.64 [R1+0x50], R28 ;  /* 0x0000501c01007387 */ /* 0x000fe80000100a00 */
[----:B------:R-:W-:Y:S04]  /*17e0*/  STL.64 [R1+0x58], R30 ;  /* 0x0000581e01007387 */ /* 0x000fe80000100a00 */
[----:B------:R-:W-:Y:S04]  /*17f0*/  STL.64 [R1+0x60], R32 ;  /* 0x0000602001007387 */ /* 0x000fe80000100a00 */
[----:B------:R-:W-:Y:S04]  /*1800*/  STL.64 [R1+0x68], R34 ;  /* 0x0000682201007387 */ /* 0x000fe80000100a00 */
[----:B------:R-:W-:Y:S04]  /*1810*/  STL.64 [R1+0x70], R36 ;  /* 0x0000702401007387 */ /* 0x000fe80000100a00 */
[----:B------:R2:W-:Y:S01]  /*1820*/  STL.64 [R1+0x78], R38 ;  /* 0x0000782601007387 */ /* 0x0005e20000100a00 */
[----:B------:R-:W-:-:S02]  /*1830*/  WARPGROUP.DEPBAR.LE gsb0, 0x0 ;  /* 0x00008000000079c5 */ /* 0x000fc40000010000 */
[----:B------:R-:W-:-:S06]  /*1840*/  WARPGROUP.ARRIVE ;  /* 0x00000000000079c5 */ /* 0x000fcc0000000000 */
[----:B------:R-:W-:Y:S01]  /*1850*/  HGMMA.64x32x16.F32.BF16 R152, gdesc[UR8], RZ, !UPT, gsb0 ;  /* 0x00600000089879f0 */ /* 0x000fe2000c0018ff */
[----:B------:R-:W-:Y:S02]  /*1860*/  UIADD3 UR8, UR16, 0x100, URZ ;  /* 0x0000010010087890 */ /* 0x000fe4000fffe03f */
[----:B------:R-:W-:Y:S02]  /*1870*/  WARPGROUP.DEPBAR.LE gsb0, 0x0 ;  /* 0x00008000000079c5 */ /* 0x000fe40000010000 */
[----:B------:R-:W-:-:S06]  /*1880*/  WARPGROUP.ARRIVE ;  /* 0x00000000000079c5 */ /* 0x000fcc0000000000 */
[----:B------:R-:W-:Y:S03]  /*1890*/  HGMMA.64x32x16.F32.BF16 R104, gdesc[UR4], RZ, !UPT, gsb0 ;  /* 0x00600000046879f0 */ /* 0x000fe6000c0018ff */
[----:B------:R-:W-:Y:S02]  /*18a0*/  WARPGROUP.DEPBAR.LE gsb0, 0x0 ;  /* 0x00008000000079c5 */ /* 0x000fe40000010000 */
[----:B------:R-:W-:-:S06]  /*18b0*/  WARPGROUP.ARRIVE ;  /* 0x00000000000079c5 */ /* 0x000fcc0000000000 */
[----:B------:R-:W-:Y:S01]  /*18c0*/  HGMMA.64x32x16.F32.BF16 R56, gdesc[UR20], RZ, !UPT, gsb0 ;  /* 0x00600000143879f0 */ /* 0x000fe2000c0018ff */
[----:B------:R-:W-:Y:S01]  /*18d0*/  UMOV UR20, UR8 ;  /* 0x0000000800147c82 */ /* 0x000fe20008000000 */
[----:B------:R-:W-:Y:S01]  /*18e0*/  UMOV UR21, 0xc0000010 ;  /* 0xc000001000157882 */ /* 0x000fe20000000000 */
[----:B------:R-:W-:Y:S01]  /*18f0*/  UMOV UR4, UR20 ;  /* 0x0000001400047c82 */ /* 0x000fe20008000000 */
[----:B------:R-:W-:Y:S01]  /*1900*/  UMOV UR5, UR21 ;  /* 0x0000001500057c82 */ /* 0x000fe20008000000 */
[----:B------:R-:W-:Y:S01]  /*1910*/  UMOV UR8, UR20 ;  /* 0x0000001400087c82 */ /* 0x000fe20008000000 */
[----:B------:R-:W-:Y:S01]  /*1920*/  UMOV UR9, UR21 ;  /* 0x0000001500097c82 */ /* 0x000fe20008000000 */
[----:B------:R-:W-:Y:S01]  /*1930*/  UMOV UR12, UR20 ;  /* 0x00000014000c7c82 */ /* 0x000fe20008000000 */
[----:B------:R-:W-:Y:S01]  /*1940*/  UMOV UR13, UR21 ;  /* 0x00000015000d7c82 */ /* 0x000fe20008000000 */
[----:B------:R-:W-:Y:S01]  /*1950*/  UMOV UR17, UR21 ;  /* 0x0000001500117c82 */ /* 0x000fe20008000000 */
[----:B------:R-:W-:-:S02]  /*1960*/  WARPGROUP.DEPBAR.LE gsb0, 0x0 ;  /* 0x00008000000079c5 */ /* 0x000fc40000010000 */
[----:B------:R-:W-:-:S06]  /*1970*/  WARPGROUP.ARRIVE ;  /* 0x00000000000079c5 */ /* 0x000fcc0000000000 */
[----:B------:R-:W-:Y:S03]  /*1980*/  HGMMA.64x32x16.F32.BF16 R40, gdesc[UR20], RZ, !UPT, gsb0 ;  /* 0x00600000142879f0 */ /* 0x000fe6000c0018ff */
[----:B------:R-:W-:Y:S02]  /*1990*/  WARPGROUP.DEPBAR.LE gsb0, 0x0 ;  /* 0x00008000000079c5 */ /* 0x000fe40000010000 */
[----:B------:R-:W-:-:S06]  /*19a0*/  WARPGROUP.ARRIVE ;  /* 0x00000000000079c5 */ /* 0x000fcc0000000000 */
[----:B------:R-:W-:Y:S01]  /*19b0*/  HGMMA.64x32x16.F32.BF16 R88, gdesc[UR4], RZ, !UPT, gsb0 ;  /* 0x00600000045879f0 */ /* 0x000fe2000c0018ff */
[----:B------:R-:W-:-:S03]  /*19c0*/  UIADD3 UR4, UR16, 0x200, URZ ;  /* 0x0000020010047890 */ /* 0x000fc6000fffe03f */
[----:B------:R-:W-:Y:S01]  /*19d0*/  UMOV UR16, UR20 ;  /* 0x0000001400107c82 */ /* 0x000fe20008000000 */
[----:B------:R-:W-:Y:S02]  /*19e0*/  WARPGROUP.DEPBAR.LE gsb0, 0x0 ;  /* 0x00008000000079c5 */ /* 0x000fe40000010000 */
[----:B------:R-:W-:-:S06]  /*19f0*/  WARPGROUP.ARRIVE ;  /* 0x00000000000079c5 */ /* 0x000fcc0000000000 */
[----:B------:R-:W-:Y:S03]  /*1a00*/  HGMMA.64x32x16.F32.BF16 R136, gdesc[UR8], RZ, !UPT, gsb0 ;  /* 0x00600000088879f0 */ /* 0x000fe6000c0018ff */
[----:B------:R-:W-:Y:S02]  /*1a10*/  WARPGROUP.DEPBAR.LE gsb0, 0x0 ;  /* 0x00008000000079c5 */ /* 0x000fe40000010000 */
[----:B------:R-:W-:-:S06]  /*1a20*/  WARPGROUP.ARRIVE ;  /* 0x00000000000079c5 */ /* 0x000fcc0000000000 */
[----:B------:R-:W-:Y:S03]  /*1a30*/  HGMMA.64x32x16.F32.BF16 R184, gdesc[UR12], RZ, !UPT, gsb0 ;  /* 0x006000000cb879f0 */ /* 0x000fe6000c0018ff */
[----:B------:R-:W-:Y:S02]  /*1a40*/  WARPGROUP.DEPBAR.LE gsb0, 0x0 ;  /* 0x00008000000079c5 */ /* 0x000fe40000010000 */
[----:B--2---:R-:W-:-:S06]  /*1a50*/  WARPGROUP.ARRIVE ;  /* 0x00000000000079c5 */ /* 0x004fcc0000000000 */
        /* <DEDUP_REMOVED lines=12> */
[----:B------:R-:W-:Y:S01]  /*1b20*/  WARPGROUP.ARRIVE ;  /* 0x00000000000079c5 */ /* 0x000fe20000000000 */
[----:B------:R-:W-:Y:S04]  /*1b30*/  STL.64 [R1], R24 ;  /* 0x0000001801007387 */ /* 0x000fe80000100a00 */
        /* <DEDUP_REMOVED lines=10> */
[----:B------:R-:W-:Y:S03]  /*1be0*/  HGMMA.64x32x16.F32.BF16 R168, gdesc[UR12], RZ, !UPT, gsb0 ;  /* 0x006000000ca879f0 */ /* 0x000fe6000c0018ff */
        /* <DEDUP_REMOVED lines=8> */
[----:B------:R-:W-:Y:S03]  /*1c70*/  HGMMA.64x32x16.F32.BF16 R24, gdesc[UR20], RZ, !UPT, gsb0 ;  /* 0x00600000141879f0 */ /* 0x000fe6000c0018ff */
[----:B------:R-:W-:Y:S02]  /*1c80*/  WARPGROUP.DEPBAR.LE gsb0, 0x0 ;  /* 0x00008000000079c5 */ /* 0x000fe40000010000 */
[----:B------:R-:W-:Y:S05]  /*1c90*/  @!P1 BRA `(.L_x_19) ;  /* 0x0000000800b89947 */ /* 0x000fea0003800000 */
[----:B------:R-:W-:Y:S01]  /*1ca0*/  UIADD3 UR27, UR37, 0x1, URZ ;  /* 0x00000001251b7890 */ /* 0x000fe2000fffe03f */
[----:B01----:R-:W-:Y:S01]  /*1cb0*/  IMAD.MOV.U32 R0, RZ, RZ, R5 ;  /* 0x000000ffff007224 */ /* 0x003fe200078e0005 */
[----:B------:R-:W-:Y:S02]  /*1cc0*/  UMOV UR26, UR37 ;  /* 0x00000025001a7c82 */ /* 0x000fe40008000000 */
[----:B------:R-:W-:-:S04]  /*1cd0*/  UISETP.NE.AND UP0, UPT, UR27, 0xd, UPT ;  /* 0x0000000d1b00788c */ /* 0x000fc8000bf05270 */
[----:B------:R-:W-:Y:S02]  /*1ce0*/  USEL UR4, URZ, 0x1, UP0 ;  /* 0x000000013f047887 */ /* 0x000fe40008000000 */
[----:B------:R-:W-:Y:S02]  /*1cf0*/  USEL UR27, UR27, URZ, UP0 ;  /* 0x0000003f1b1b7287 */ /* 0x000fe40008000000 */
[----:B------:R-:W-:-:S06]  /*1d00*/  ULOP3.LUT UR4, UR36, UR4, URZ, 0x3c, !UPT ;  /* 0x0000000424047292 */ /* 0x000fcc000f8e3c3f */
[----:B------:R-:W-:-:S07]  /*1d10*/  IMAD.U32 R3, RZ, RZ, UR4 ;  /* 0x00000004ff037e24 */ /* 0x000fce000f8e00ff */
.L_x_26:
[----:B------:R-:W-:Y:S05]  /*1d20*/  @!P0 BRA `(.L_x_20) ;  /* 0x0000000000048947 */ /* 0x000fea0003800000 */
[----:B------:R-:W-:Y:S01]  /*1d30*/  BPT.TRAP 0x1 ;  /* 0x000000040000795c */ /* 0x000fe20000300000 */
.L_x_20:
[----:B------:R-:W-:Y:S01]  /*1d40*/  ULEA UR4, UR27, UR44, 0x3 ;  /* 0x0000002c1b047291 */ /* 0x000fe2000f8e183f */
[----:B------:R-:W-:-:S08]  /*1d50*/  SHF.L.U32 R4, R3, 0x1f, RZ ;  /* 0x0000001f03047819 */ /* 0x000fd000000006ff */
[----:B------:R0:W1:Y:S01]  /*1d60*/  SYNCS.PHASECHK.TRANS64.TRYWAIT P1, [UR4], R4 ;  /* 0x00000004ff0075a7 */ /* 0x0000620008020144 */
[----:B------:R-:W-:Y:S05]  /*1d70*/  @!P0 BRA `(.L_x_21) ;  /* 0x0000000000048947 */ /* 0x000fea0003800000 */
[----:B------:R-:W-:Y:S01]  /*1d80*/  BPT.TRAP 0x1 ;  /* 0x000000040000795c */ /* 0x000fe20000300000 */
.L_x_21:
[----:B-1----:R-:W-:Y:S05]  /*1d90*/  @P1 BRA `(.L_x_22) ;  /* 0x0000000000081947 */ /* 0x002fea0003800000 */
[----:B------:R-:W1:Y:S02]  /*1da0*/  SYNCS.PHASECHK.TRANS64.TRYWAIT P1, [UR4], R4 ;  /* 0x00000004ff0075a7 */ /* 0x000e640008020144 */
[----:B-1----:R-:W-:Y:S05]  /*1db0*/  @!P1 BRA `(.L_x_23) ;  /* 0x0000012800689947 */ /* 0x002fea0003800000 */
.L_x_22:
[----:B------:R-:W-:Y:S04]  /*1dc0*/  STL.64 [R1+0xe0], R38 ;  /* 0x0000e02601007387 */ /* 0x000fe80000100a00 */
[----:B------:R-:W-:Y:S04]  /*1dd0*/  STL.64 [R1+0xd8], R36 ;  /* 0x0000d82401007387 */ /* 0x000fe80000100a00 */
[----:B------:R-:W-:Y:S04]  /*1de0*/  STL.64 [R1+0xd0], R34 ;  /* 0x0000d02201007387 */ /* 0x000fe80000100a00 */
[----:B------:R-:W-:Y:S04]  /*1df0*/  STL.64 [R1+0xc8], R32 ;  /* 0x0000c82001007387 */ /* 0x000fe80000100a00 */
[----:B------:R-:W-:Y:S04]  /*1e00*/  STL.64 [R1+0xc0], R30 ;  /* 0x0000c01e01007387 */ /* 0x000fe80000100a00 */
[----:B------:R-:W-:Y:S04]  /*1e10*/  STL.64 [R1+0xb8], R28 ;  /* 0x0000b81c01007387 */ /* 0x000fe80000100a00 */
[----:B------:R-:W-:Y:S04]  /*1e20*/  STL.64 [R1+0xb0], R26 ;  /* 0x0000b01a01007387 */ /* 0x000fe80000100a00 */
[----:B------:R2:W-:Y:S04]  /*1e30*/  STL.64 [R1+0xa8], R24 ;  /* 0x0000a81801007387 */ /* 0x0005e80000100a00 */
[----:B--2---:R-:W2:Y:S04]  /*1e40*/  LDL.LU.64 R24, [R1+0x40] ;  /* 0x0000400001187983 */ /* 0x004ea80000300a00 */
[----:B------:R-:W2:Y:S04]  /*1e50*/  LDL.LU.64 R26, [R1+0x48] ;  /* 0x00004800011a7983 */ /* 0x000ea80000300a00 */
[----:B------:R-:W2:Y:S04]  /*1e60*/  LDL.LU.64 R28, [R1+0x50] ;  /* 0x00005000011c7983 */ /* 0x000ea80000300a00 */
[----:B------:R-:W2:Y:S04]  /*1e70*/  LDL.LU.64 R30, [R1+0x58] ;  /* 0x00005800011e7983 */ /* 0x000ea80000300a00 */
[----:B------:R-:W2:Y:S04]  /*1e80*/  LDL.LU.64 R32, [R1+0x60] ;  /* 0x0000600001207983 */ /* 0x000ea80000300a00 */
[----:B------:R-:W2:Y:S04]  /*1e90*/  LDL.LU.64 R34, [R1+0x68] ;  /* 0x0000680001227983 */ /* 0x000ea80000300a00 */
[----:B------:R-:W2:Y:S04]  /*1ea0*/  LDL.LU.64 R36, [R1+0x70] ;  /* 0x0000700001247983 */ /* 0x000ea80000300a00 */
[----:B------:R-:W2:Y:S01]  /*1eb0*/  LDL.LU.64 R38, [R1+0x78] ;  /* 0x0000780001267983 */ /* 0x000ea20000300a00 */
[----:B------:R-:W-:-:S02]  /*1ec0*/  UIMAD UR16, UR27, 0x300, UR24 ;  /* 0x000003001b1078a4 */ /* 0x000fc4000f8e0218 */
[----:B------:R-:W-:Y:S01]  /*1ed0*/  UIMAD UR18, UR27, 0x140, UR25 ;  /* 0x000001401b1278a4 */ /* 0x000fe2000f8e0219 */
[----:B------:R-:W-:Y:S01]  /*1ee0*/  UMOV UR17, 0xc0000010 ;  /* 0xc000001000117882 */ /* 0x000fe20000000000 */
[----:B------:R-:W-:Y:S02]  /*1ef0*/  UMOV UR19, 0xc0000010 ;  /* 0xc000001000137882 */ /* 0x000fe40000000000 */
        /* <DEDUP_REMOVED lines=16> */
[----:B--2---:R-:W-:-:S06]  /*2000*/  WARPGROUP.ARRIVE ;  /* 0x00000000000079c5 */ /* 0x004fcc0000000000 */
[----:B------:R-:W-:Y:S03]  /*2010*/  HGMMA.64x32x16.F32.BF16 R24, gdesc[UR16], R24, gsb0 ;  /* 0x00600000101879f0 */ /* 0x000fe60008001818 */
[----:B------:R-:W-:Y:S02]  /*2020*/  WARPGROUP.DEPBAR.LE gsb0, 0x0 ;  /* 0x00008000000079c5 */ /* 0x000fe40000010000 */
[----:B------:R-:W-:Y:S01]  /*2030*/  WARPGROUP.ARRIVE ;  /* 0x00000000000079c5 */ /* 0x000fe20000000000 */
[----:B------:R2:W-:Y:S04]  /*2040*/  STL.64 [R1+0x40], R24 ;  /* 0x0000401801007387 */ /* 0x0005e80000100a00 */
[----:B------:R4:W-:Y:S01]  /*2050*/  STL.64 [R1+0x48], R26 ;  /* 0x0000481a01007387 */ /* 0x0009e20000100a00 */
[----:B------:R-:W-:Y:S03]  /*2060*/  HGMMA.64x32x16.F32.BF16 R200, gdesc[UR12], R200, gsb0 ;  /* 0x006000000cc879f0 */ /* 0x000fe600080018c8 */
[----:B------:R0:W-:Y:S04]  /*2070*/  STL.64 [R1+0x50], R28 ;  /* 0x0000501c01007387 */ /* 0x0001e80000100a00 */
[----:B------:R1:W-:Y:S04]  /*2080*/  STL.64 [R1+0x58], R30 ;  /* 0x0000581e01007387 */ /* 0x0003e80000100a00 */
[----:B------:R3:W-:Y:S04]  /*2090*/  STL.64 [R1+0x60], R32 ;  /* 0x0000602001007387 */ /* 0x0007e80000100a00 */
[----:B------:R3:W-:Y:S04]  /*20a0*/  STL.64 [R1+0x68], R34 ;  /* 0x0000682201007387 */ /* 0x0007e80000100a00 */
[----:B------:R3:W-:Y:S04]  /*20b0*/  STL.64 [R1+0x70], R36 ;  /* 0x0000702401007387 */ /* 0x0007e80000100a00 */
[----:B------:R3:W-:Y:S04]  /*20c0*/  STL.64 [R1+0x78], R38 ;  /* 0x0000782601007387 */ /* 0x0007e80000100a00 */
[----:B--2---:R-:W2:Y:S04]  /*20d0*/  LDL.LU.64 R24, [R1] ;  /* 0x0000000001187983 */ /* 0x004ea80000300a00 */
[----:B----4-:R-:W2:Y:S04]  /*20e0*/  LDL.LU.64 R26, [R1+0x8] ;  /* 0x00000800011a7983 */ /* 0x010ea80000300a00 */
[----:B0-----:R-:W2:Y:S04]  /*20f0*/  LDL.LU.64 R28, [R1+0x10] ;  /* 0x00001000011c7983 */ /* 0x001ea80000300a00 */
[----:B-1----:R-:W2:Y:S04]  /*2100*/  LDL.LU.64 R30, [R1+0x18] ;  /* 0x00001800011e7983 */ /* 0x002ea80000300a00 */
[----:B---3--:R-:W2:Y:S04]  /*2110*/  LDL.LU.64 R32, [R1+0x20] ;  /* 0x0000200001207983 */ /* 0x008ea80000300a00 */
[----:B------:R-:W2:Y:S04]  /*2120*/  LDL.LU.64 R34, [R1+0x28] ;  /* 0x0000280001227983 */ /* 0x000ea80000300a00 */
[----:B------:R-:W2:Y:S04]  /*2130*/  LDL.LU.64 R36, [R1+0x30] ;  /* 0x0000300001247983 */ /* 0x000ea80000300a00 */
[----:B------:R-:W2:Y:S01]  /*2140*/  LDL.LU.64 R38, [R1+0x38] ;  /* 0x0000380001267983 */ /* 0x000ea20000300a00 */
[----:B------:R-:W-:-:S02]  /*2150*/  WARPGROUP.DEPBAR.LE gsb0, 0x0 ;  /* 0x00008000000079c5 */ /* 0x000fc40000010000 */
[----:B------:R-:W-:-:S06]  /*2160*/  WARPGROUP.ARRIVE ;  /* 0x00000000000079c5 */ /* 0x000fcc0000000000 */
[----:B------:R-:W-:Y:S01]  /*2170*/  HGMMA.64x32x16.F32.BF16 R152, gdesc[UR8], R152, gsb0 ;  /* 0x00600000089879f0 */ /* 0x000fe20008001898 */
[----:B------:R-:W-:Y:S02]  /*2180*/  UIADD3 UR8, UR16, 0x100, URZ ;  /* 0x0000010010087890 */ /* 0x000fe4000fffe03f */
[----:B------:R-:W-:Y:S02]  /*2190*/  WARPGROUP.DEPBAR.LE gsb0, 0x0 ;  /* 0x00008000000079c5 */ /* 0x000fe40000010000 */
[----:B------:R-:W-:-:S06]  /*21a0*/  WARPGROUP.ARRIVE ;  /* 0x00000000000079c5 */ /* 0x000fcc0000000000 */
[----:B------:R-:W-:Y:S03]  /*21b0*/  HGMMA.64x32x16.F32.BF16 R104, gdesc[UR4], R104, gsb0 ;  /* 0x00600000046879f0 */ /* 0x000fe60008001868 */
[----:B------:R-:W-:Y:S02]  /*21c0*/  WARPGROUP.DEPBAR.LE gsb0, 0x0 ;  /* 0x00008000000079c5 */ /* 0x000fe40000010000 */
[----:B------:R-:W-:-:S06]  /*21d0*/  WARPGROUP.ARRIVE ;  /* 0x00000000000079c5 */ /* 0x000fcc0000000000 */
[----:B------:R-:W-:Y:S01]  /*21e0*/  HGMMA.64x32x16.F32.BF16 R56, gdesc[UR20], R56, gsb0 ;  /* 0x00600000143879f0 */ /* 0x000fe20008001838 */
        /* <DEDUP_REMOVED lines=11> */
[----:B------:R-:W-:Y:S03]  /*22a0*/  HGMMA.64x32x16.F32.BF16 R40, gdesc[UR20], R40, gsb0 ;  /* 0x00600000142879f0 */ /* 0x000fe60008001828 */
[----:B------:R-:W-:Y:S02]  /*22b0*/  WARPGROUP.DEPBAR.LE gsb0, 0x0 ;  /* 0x00008000000079c5 */ /* 0x000fe40000010000 */
[----:B------:R-:W-:-:S06]  /*22c0*/  WARPGROUP.ARRIVE ;  /* 0x00000000000079c5 */ /* 0x000fcc0000000000 */
[----:B------:R-:W-:Y:S01]  /*22d0*/  HGMMA.64x32x16.F32.BF16 R88, gdesc[UR4], R88, gsb0 ;  /* 0x00600000045879f0 */ /* 0x000fe20008001858 */
[----:B------:R-:W-:-:S03]  /*22e0*/  UIADD3 UR4, UR16, 0x200, URZ ;  /* 0x0000020010047890 */ /* 0x000fc6000fffe03f */
[----:B------:R-:W-:Y:S01]  /*22f0*/  UMOV UR16, UR20 ;  /* 0x0000001400107c82 */ /* 0x000fe20008000000 */
[----:B------:R-:W-:Y:S02]  /*2300*/  WARPGROUP.DEPBAR.LE gsb0, 0x0 ;  /* 0x00008000000079c5 */ /* 0x000fe40000010000 */
[----:B------:R-:W-:-:S06]  /*2310*/  WARPGROUP.ARRIVE ;  /* 0x00000000000079c5 */ /* 0x000fcc0000000000 */
[----:B------:R-:W-:Y:S03]  /*2320*/  HGMMA.64x32x16.F32.BF16 R136, gdesc[UR8], R136, gsb0 ;  /* 0x00600000088879f0 */ /* 0x000fe60008001888 */
[----:B------:R-:W-:Y:S02]  /*2330*/  WARPGROUP.DEPBAR.LE gsb0, 0x0 ;  /* 0x00008000000079c5 */ /* 0x000fe40000010000 */
[----:B------:R-:W-:-:S06]  /*2340*/  WARPGROUP.ARRIVE ;  /* 0x00000000000079c5 */ /* 0x000fcc0000000000 */
[----:B------:R-:W-:Y:S03]  /*2350*/  HGMMA.64x32x16.F32.BF16 R184, gdesc[UR12], R184, gsb0 ;  /* 0x006000000cb879f0 */ /* 0x000fe600080018b8 */
[----:B------:R-:W-:Y:S02]  /*2360*/  WARPGROUP.DEPBAR.LE gsb0, 0x0 ;  /* 0x00008000000079c5 */ /* 0x000fe40000010000 */
[----:B--2---:R-:W-:-:S06]  /*2370*/  WARPGROUP.ARRIVE ;  /* 0x00000000000079c5 */ /* 0x004fcc0000000000 */
[----:B------:R-:W-:Y:S01]  /*2380*/  HGMMA.64x32x16.F32.BF16 R24, gdesc[UR16], R24, gsb0 ;  /* 0x00600000101879f0 */ /* 0x000fe20008001818 */
[----:B------:R-:W-:Y:S01]  /*2390*/  UMOV UR16, UR4 ;  /* 0x0000000400107c82 */ /* 0x000fe20008000000 */
[----:B------:R-:W-:Y:S01]  /*23a0*/  UMOV UR17, 0xc0000010 ;  /* 0xc000001000117882 */ /* 0x000fe20000000000 */
[----:B------:R-:W-:Y:S02]  /*23b0*/  WARPGROUP.DEPBAR.LE gsb0, 0x0 ;  /* 0x00008000000079c5 */ /* 0x000fe40000010000 */
[----:B------:R-:W-:Y:S04]  /*23c0*/  STL.64 [R1], R24 ;  /* 0x0000001801007387 */ /* 0x000fe80000100a00 */
[----:B------:R-:W-:Y:S04]  /*23d0*/  STL.64 [R1+0x8], R26 ;  /* 0x0000081a01007387 */ /* 0x000fe80000100a00 */
[----:B------:R-:W-:Y:S04]  /*23e0*/  STL.64 [R1+0x10], R28 ;  /* 0x0000101c01007387 */ /* 0x000fe80000100a00 */
[----:B------:R-:W-:Y:S04]  /*23f0*/  STL.64 [R1+0x18], R30 ;  /* 0x0000181e01007387 */ /* 0x000fe80000100a00 */
[----:B------:R-:W-:Y:S04]  /*2400*/  STL.64 [R1+0x20], R32 ;  /* 0x0000202001007387 */ /* 0x000fe80000100a00 */
[----:B------:R-:W-:Y:S04]  /*2410*/  STL.64 [R1+0x28], R34 ;  /* 0x0000282201007387 */ /* 0x000fe80000100a00 */
[----:B------:R-:W-:Y:S04]  /*2420*/  STL.64 [R1+0x30], R36 ;  /* 0x0000302401007387 */ /* 0x000fe80000100a00 */
[----:B------:R0:W-:Y:S04]  /*2430*/  STL.64 [R1+0x38], R38 ;  /* 0x0000382601007387 */ /* 0x0001e80000100a00 */
[----:B0-----:R-:W2:Y:S04]  /*2440*/  LDL.LU.64 R38, [R1+0xe0] ;  /* 0x0000e00001267983 */ /* 0x001ea80000300a00 */
[----:B------:R-:W2:Y:S04]  /*2450*/  LDL.LU.64 R36, [R1+0xd8] ;  /* 0x0000d80001247983 */ /* 0x000ea80000300a00 */
[----:B------:R-:W2:Y:S04]  /*2460*/  LDL.LU.64 R34, [R1+0xd0] ;  /* 0x0000d00001227983 */ /* 0x000ea80000300a00 */
[----:B------:R-:W2:Y:S04]  /*2470*/  LDL.LU.64 R32, [R1+0xc8] ;  /* 0x0000c80001207983 */ /* 0x000ea80000300a00 */
[----:B------:R-:W2:Y:S04]  /*2480*/  LDL.LU.64 R30, [R1+0xc0] ;  /* 0x0000c000011e7983 */ /* 0x000ea80000300a00 */
[----:B------:R-:W2:Y:S04]  /*2490*/  LDL.LU.64 R28, [R1+0xb8] ;  /* 0x0000b800011c7983 */ /* 0x000ea80000300a00 */
[----:B------:R-:W2:Y:S04]  /*24a0*/  LDL.LU.64 R26, [R1+0xb0] ;  /* 0x0000b000011a7983 */ /* 0x000ea80000300a00 */
[----:B------:R-:W2:Y:S01]  /*24b0*/  LDL.LU.64 R24, [R1+0xa8] ;  /* 0x0000a80001187983 */ /* 0x000ea20000300a00 */
[----:B------:R-:W-:Y:S01]  /*24c0*/  WARPGROUP.ARRIVE ;  /* 0x00000000000079c5 */ /* 0x000fe20000000000 */
[----:B------:R-:W-:Y:S01]  /*24d0*/  UMOV UR12, UR16 ;  /* 0x00000010000c7c82 */ /* 0x000fe20008000000 */
[----:B------:R-:W-:Y:S01]  /*24e0*/  UMOV UR13, UR17 ;  /* 0x00000011000d7c82 */ /* 0x000fe20008000000 */
[----:B------:R-:W-:Y:S01]  /*24f0*/  UMOV UR8, UR16 ;  /* 0x0000001000087c82 */ /* 0x000fe20008000000 */
[----:B------:R-:W-:Y:S01]  /*2500*/  UMOV UR9, UR17 ;  /* 0x0000001100097c82 */ /* 0x000fe20008000000 */
[----:B------:R-:W-:Y:S01]  /*2510*/  UMOV UR4, UR16 ;  /* 0x0000001000047c82 */ /* 0x000fe20008000000 */
[----:B------:R-:W-:Y:S01]  /*2520*/  HGMMA.64x32x16.F32.BF16 R216, gdesc[UR16], R216, gsb0 ;  /* 0x0060000010d879f0 */ /* 0x000fe200080018d8 */
        /* <DEDUP_REMOVED lines=14> */
[----:B------:R-:W-:Y:S03]  /*2610*/  HGMMA.64x32x16.F32.BF16 R24, gdesc[UR16], R24, gsb0 ;  /* 0x00600000101879f0 */ /* 0x000fe60008001818 */
[----:B------:R-:W-:Y:S02]  /*2620*/  WARPGROUP.DEPBAR.LE gsb0, 0x0 ;  /* 0x00008000000079c5 */ /* 0x000fe40000010000 */
[----:B------:R-:W-:Y:S05]  /*2630*/  @!P0 BRA `(.L_x_24) ;  /* 0x0000000000048947 */ /* 0x000fea0003800000 */
[----:B------:R-:W-:Y:S01]  /*2640*/  BPT.TRAP 0x1 ;  /* 0x000000040000795c */ /* 0x000fe20000300000 */
.L_x_24:
[----:B------:R-:W-:Y:S02]  /*2650*/  UISETP.GT.U32.AND UP0, UPT, UR38, 0x1, UPT ;  /* 0x000000012600788c */ /* 0x000fe4000bf04070 */
[----:B------:R-:W-:-:S04]  /*2660*/  ULEA UR4, UR26, UR44, 0x3 ;  /* 0x0000002c1a047291 */ /* 0x000fc8000f8e183f */
[----:B------:R-:W-:Y:S01]  /*2670*/  UIADD3 UR4, UR4, 0x68, URZ ;  /* 0x0000006804047890 */ /* 0x000fe2000fffe03f */
[----:B------:R-:W-:-:S03]  /*2680*/  PLOP3.LUT P1, PT, PT, PT, UP0, 0x80, 0x0 ;  /* 0x000000000000781c */ /* 0x000fc60003f2f008 */
[----:B------:R-:W-:-:S09]  /*2690*/  UPRMT UR4, URZ, 0x654, UR4 ;  /* 0x000006543f047896 */ /* 0x000fd20008000004 */
[----:B------:R-:W-:Y:S01]  /*26a0*/  SYNCS.ARRIVE.TRANS64.RED.A1T0 RZ, [UR4], RZ ;  /* 0x000000ffffff79a7 */ /* 0x000fe20008100404 */
[----:B------:R-:W-:Y:S05]  /*26b0*/  @P1 BRA `(.L_x_25) ;  /* 0x0000000000041947 */ /* 0x000fea0003800000 */
[----:B------:R-:W-:Y:S01]  /*26c0*/  BPT.TRAP 0x1 ;  /* 0x000000040000795c */ /* 0x000fe20000300000 */
.L_x_25:
[----:B------:R-:W-:Y:S01]  /*26d0*/  UIADD3 UR27, UR27, 0x1, URZ ;  /* 0x000000011b1b7890 */ /* 0x000fe2000fffe03f */
[C---:B------:R-:W-:Y:S01]  /*26e0*/  ISETP.GT.AND P1, PT, R0.reuse, 0x1, PT ;  /* 0x000000010000780c */ /* 0x040fe20003f24270 */
[----:B------:R-:W-:Y:S01]  /*26f0*/  UIADD3 UR26, UR26, 0x1, URZ ;  /* 0x000000011a1a7890 */ /* 0x000fe2000fffe03f */
[----:B------:R-:W-:Y:S01]  /*2700*/  VIADD R0, R0, 0xffffffff ;  /* 0xffffffff00007836 */ /* 0x000fe20000000000 */
[----:B------:R-:W-:Y:S02]  /*2710*/  UISETP.NE.AND UP0, UPT, UR27, 0xd, UPT ;  /* 0x0000000d1b00788c */ /* 0x000fe4000bf05270 */
[----:B------:R-:W-:Y:S02]  /*2720*/  UISETP.NE.AND UP1, UPT, UR26, 0xd, UPT ;  /* 0x0000000d1a00788c */ /* 0x000fe4000bf25270 */
[----:B------:R-:W-:Y:S02]  /*2730*/  USEL UR4, URZ, 0x1, UP0 ;  /* 0x000000013f047887 */ /* 0x000fe40008000000 */
[----:B------:R-:W-:-:S02]  /*2740*/  USEL UR27, UR27, URZ, UP0 ;  /* 0x0000003f1b1b7287 */ /* 0x000fc40008000000 */
[----:B------:R-:W-:Y:S02]  /*2750*/  USEL UR26, UR26, URZ, UP1 ;  /* 0x0000003f1a1a7287 */ /* 0x000fe40008800000 */
[----:B------:R-:W-:Y:S01]  /*2760*/  LOP3.LUT R3, R3, UR4, RZ, 0x3c, !PT ;  /* 0x0000000403037c12 */ /* 0x000fe2000f8e3cff */
[----:B------:R-:W-:Y:S09]  /*2770*/  @P1 BRA `(.L_x_26) ;  /* 0xfffffff400681947 */ /* 0x000ff2000383ffff */
.L_x_19:
[----:B01----:R-:W0:Y:S02]  /*2780*/  LDC R0, c[0x0][0x28c] ;  /* 0x0000a300ff007b82 */ /* 0x003e240000000800 */
[----:B0-----:R-:W-:-:S13]  /*2790*/  ISETP.GE.AND P1, PT, R0, 0x1, PT ;  /* 0x000000010000780c */ /* 0x001fda0003f26270 */
[----:B------:R-:W-:Y:S05]  /*27a0*/  @!P1 BRA `(.L_x_27) ;  /* 0x0000000000389947 */ /* 0x000fea0003800000 */
[----:B------:R-:W-:Y:S05]  /*27b0*/  @!P0 BRA `(.L_x_28) ;  /* 0x0000000000048947 */ /* 0x000fea0003800000 */
[----:B------:R-:W-:Y:S01]  /*27c0*/  BPT.TRAP 0x1 ;  /* 0x000000040000795c */ /* 0x000fe20000300000 */
.L_x_28:
[----:B------:R-:W-:Y:S01]  /*27d0*/  VIADD R0, R5, UR37 ;  /* 0x0000002505007c36 */ /* 0x000fe20008000000 */
[----:B------:R-:W-:-:S03]  /*27e0*/  UISETP.GT.U32.AND UP0, UPT, UR38, 0x1, UPT ;  /* 0x000000012600788c */ /* 0x000fc6000bf04070 */
[----:B------:R-:W-:-:S03]  /*27f0*/  IMAD.WIDE.U32 R4, R0, 0x4ec4ec4f, RZ ;  /* 0x4ec4ec4f00047825 */ /* 0x000fc600078e00ff */
[----:B------:R-:W-:Y:S02]  /*2800*/  PLOP3.LUT P0, PT, PT, PT, UP0, 0x80, 0x0 ;  /* 0x000000000000781c */ /* 0x000fe40003f0f008 */
[----:B------:R-:W-:-:S05]  /*2810*/  SHF.R.U32.HI R4, RZ, 0x2, R5 ;  /* 0x00000002ff047819 */ /* 0x000fca0000011605 */
[----:B------:R-:W-:-:S05]  /*2820*/  IMAD R0, R4, -0xd, R0 ;  /* 0xfffffff304007824 */ /* 0x000fca00078e0200 */
[----:B------:R-:W-:-:S05]  /*2830*/  LEA R0, R0, UR44, 0x3 ;  /* 0x0000002c00007c11 */ /* 0x000fca000f8e18ff */
[----:B------:R-:W-:-:S05]  /*2840*/  VIADD R0, R0, 0x68 ;  /* 0x0000006800007836 */ /* 0x000fca0000000000 */
[----:B------:R-:W-:-:S04]  /*2850*/  PRMT R0, RZ, 0x654, R0 ;  /* 0x00000654ff007816 */ /* 0x000fc80000000000 */
[----:B------:R0:W-:Y:S01]  /*2860*/  SYNCS.ARRIVE.TRANS64.RED.A1T0 RZ, [R0+URZ], RZ ;  /* 0x000000ff00ff79a7 */ /* 0x0001e2000810043f */
[----:B------:R-:W-:Y:S05]  /*2870*/  @P0 BRA `(.L_x_27) ;  /* 0x0000000000040947 */ /* 0x000fea0003800000 */
[----:B------:R-:W-:Y:S01]  /*2880*/  BPT.TRAP 0x1 ;  /* 0x000000040000795c */ /* 0x000fe20000300000 */
.L_x_27:
[----:B------:R-:W1:Y:S01]  /*2890*/  S2R R5, SR_TID.X ;  /* 0x0000000000057919 */ /* 0x000e620000002100 */
[----:B------:R-:W-:Y:S02]  /*28a0*/  UIMAD UR41, UR41, 0xa0, URZ ;  /* 0x000000a0292978a4 */ /* 0x000fe4000f8e023f */
[----:B------:R-:W-:Y:S01]  /*28b0*/  USHF.R.S32.HI UR10, URZ, 0x1f, UR42 ;  /* 0x0000001f3f0a7899 */ /* 0x000fe2000801142a */
[----:B0-----:R-:W0:Y:S01]  /*28c0*/  S2R R0, SR_TID.X ;  /* 0x0000000000007919 */ /* 0x001e220000002100 */
[----:B------:R-:W-:Y:S01]  /*28d0*/  ULDC.64 UR8, c[0x0][0x5d0] ;  /* 0x0001740000087ab9 */ /* 0x000fe20000000a00 */
[----:B------:R-:W-:Y:S01]  /*28e0*/  UIMAD.WIDE UR6, UR40, 0x180, URZ ;  /* 0x00000180280678a5 */ /* 0x000fe2000f8e023f */
[----:B------:R-:W-:Y:S01]  /*28f0*/  IMAD.U32 R236, RZ, RZ, UR41 ;  /* 0x00000029ffec7e24 */ /* 0x000fe2000f8e00ff */
[----:B------:R-:W-:Y:S02]  /*2900*/  UIMAD UR4, UR10, UR8, URZ ;  /* 0x000000080a0472a4 */ /* 0x000fe4000f8e023f */
[----:B------:R-:W-:Y:S01]  /*2910*/  IMAD.U32 R6, RZ, RZ, UR8 ;  /* 0x00000008ff067e24 */ /* 0x000fe2000f8e00ff */
[----:B------:R-:W-:-:S02]  /*2920*/  UIMAD UR40, UR40, 0x180, URZ ;  /* 0x00000180282878a4 */ /* 0x000fc4000f8e023f */
[----:B------:R-:W-:Y:S01]  /*2930*/  UIMAD UR4, UR42, UR9, UR4 ;  /* 0x000000092a0472a4 */ /* 0x000fe2000f8e0204 */
[----:B------:R-:W-:Y:S01]  /*2940*/  ULDC UR8, c[0x0][0x284] ;  /* 0x0000a10000087ab9 */ /* 0x000fe20000000800 */
[----:B------:R-:W-:Y:S02]  /*2950*/  UIADD3 UR37, UR43, UR37, URZ ;  /* 0x000000252b257290 */ /* 0x000fe4000fffe03f */
[----:B------:R-:W-:Y:S02]  /*2960*/  UISETP.GE.U32.AND UP2, UPT, UR43, 0xd, UPT ;  /* 0x0000000d2b00788c */ /* 0x000fe4000bf46070 */
[----:B------:R-:W-:-:S04]  /*2970*/  UISETP.GT.U32.AND UP1, UPT, UR37, 0xc, UPT ;  /* 0x0000000c2500788c */ /* 0x000fc8000bf24070 */
[----:B------:R-:W-:Y:S01]  /*2980*/  UISETP.LT.U32.AND UP1, UPT, UR43, 0xd, UP1 ;  /* 0x0000000d2b00788c */ /* 0x000fe20008f21070 */
[C---:B-1----:R-:W-:Y:S01]  /*2990*/  IMAD.SHL.U32 R237, R5.reuse, 0x2, RZ ;  /* 0x0000000205ed7824 */ /* 0x042fe200078e00ff */
[----:B------:R-:W-:Y:S02]  /*29a0*/  LOP3.LUT R4, R5, 0x60, RZ, 0xc0, !PT ;  /* 0x0000006005047812 */ /* 0x000fe400078ec0ff */
[----:B0-----:R-:W-:Y:S02]  /*29b0*/  SHF.R.U32.HI R3, RZ, 0x7, R0 ;  /* 0x00000007ff037819 */ /* 0x001fe40000011600 */
[----:B------:R-:W-:Y:S02]  /*29c0*/  LOP3.LUT R236, R236, 0x6, R237, 0xf8, !PT ;  /* 0x00000006ecec7812 */ /* 0x000fe400078ef8ed */
[----:B------:R-:W-:Y:S02]  /*29d0*/  LOP3.LUT R3, R3, 0x1, RZ, 0xc0, !PT ;  /* 0x0000000103037812 */ /* 0x000fe400078ec0ff */
[----:B------:R-:W-:-:S02]  /*29e0*/  SHF.R.U32.HI R0, RZ, 0x2, R5 ;  /* 0x00000002ff007819 */ /* 0x000fc40000011605 */
[----:B------:R-:W-:Y:S01]  /*29f0*/  SHF.R.S32.HI R237, RZ, 0x1f, R236 ;  /* 0x0000001fffed7819 */ /* 0x000fe200000114ec */
[----:B---3--:R-:W-:Y:S01]  /*2a00*/  IMAD.SHL.U32 R17, R3, 0x40, RZ ;  /* 0x0000004003117824 */ /* 0x008fe200078e00ff */
[----:B------:R-:W-:Y:S02]  /*2a10*/  LOP3.LUT R0, R0, 0x7, RZ, 0xc0, !PT ;  /* 0x0000000700007812 */ /* 0x000fe400078ec0ff */
[----:B------:R-:W-:Y:S01]  /*2a20*/  SHF.R.U32.HI R4, RZ, 0x1, R4 ;  /* 0x00000001ff047819 */ /* 0x000fe20000011604 */
[----:B------:R-:W-:Y:S01]  /*2a30*/  IMAD.WIDE.U32 R6, R6, UR42, R236 ;  /* 0x0000002a06067c25 */ /* 0x000fe2000f8e00ec */
[--C-:B------:R-:W-:Y:S02]  /*2a40*/  LOP3.LUT R17, R17, 0x40, R0.reuse, 0xe2, !PT ;  /* 0x0000004011117812 */ /* 0x100fe400078ee200 */
[----:B------:R-:W-:Y:S01]  /*2a50*/  IADD3 R0, RZ, -R4, -R0 ;  /* 0x80000004ff007210 */ /* 0x000fe20007ffe800 */
[----:B------:R-:W-:Y:S01]  /*2a60*/  VIADD R7, R7, UR4 ;  /* 0x0000000407077c36 */ /* 0x000fe20008000000 */
[----:B------:R-:W-:Y:S01]  /*2a70*/  ULDC UR4, c[0x0][0x288] ;  /* 0x0000a20000047ab9 */ /* 0x000fe20000000800 */
[----:B------:R-:W-:Y:S01]  /*2a80*/  LOP3.LUT R17, R17, UR6, R4, 0xfe, !PT ;  /* 0x0000000611117c12 */ /* 0x000fe2000f8efe04 */
[----:B------:R-:W-:Y:S01]  /*2a90*/  UISETP.GE.AND UP0, UPT, UR41, UR4, UPT ;  /* 0x000000042900728c */ /* 0x000fe2000bf06270 */
[----:B------:R-:W-:-:S02]  /*2aa0*/  IMAD R0, R3, -0x40, R0 ;  /* 0xffffffc003007824 */ /* 0x000fc400078e0200 */
[----:B------:R-:W-:Y:S01]  /*2ab0*/  IMAD.U32 R3, RZ, RZ, UR8 ;  /* 0x00000008ff037e24 */ /* 0x000fe2000f8e00ff */
[----:B------:R-:W-:Y:S01]  /*2ac0*/  UISETP.GE.OR UP0, UPT, UR40, UR8, UP0 ;  /* 0x000000082800728c */ /* 0x000fe20008706670 */
[----:B------:R-:W-:Y:S01]  /*2ad0*/  IMAD.MOV.U32 R4, RZ, RZ, -0x2 ;  /* 0xfffffffeff047424 */ /* 0x000fe200078e00ff */
[----:B------:R-:W-:Y:S02]  /*2ae0*/  USEL UR8, URZ, 0x1, !UP1 ;  /* 0x000000013f087887 */ /* 0x000fe4000c800000 */
[----:B------:R-:W-:Y:S01]  /*2af0*/  IADD3 R3, R3, -UR40, R0 ;  /* 0x8000002803037c10 */ /* 0x000fe2000fffe000 */
[----:B------:R-:W-:Y:S01]  /*2b00*/  UMOV UR40, 0xffffffff ;  /* 0xffffffff00287882 */ /* 0x000fe20000000000 */
[----:B------:R-:W-:Y:S01]  /*2b10*/  LOP3.LUT R0, R5, 0x3, RZ, 0xc0, !PT ;  /* 0x0000000305007812 */ /* 0x000fe200078ec0ff */
[----:B------:R-:W-:Y:S01]  /*2b20*/  ULOP3.LUT UR36, UR36, UR8, URZ, 0x3c, !UPT ;  /* 0x0000000824247292 */ /* 0x000fe2000f8e3c3f */
[----:B------:R-:W-:-:S03]  /*2b30*/  PLOP3.LUT P0, PT, PT, PT, UP0, 0x80, 0x0 ;  /* 0x000000000000781c */ /* 0x000fc60003f0f008 */
[----:B------:R-:W-:Y:S01]  /*2b40*/  IMAD R0, R0, R4, UR4 ;  /* 0x0000000400007e24 */ /* 0x000fe2000f8e0204 */
[----:B------:R-:W-:-:S03]  /*2b50*/  UIMAD.WIDE.U32 UR4, UR37, 0x4ec4ec4f, URZ ;  /* 0x4ec4ec4f250478a5 */ /* 0x000fc6000f8e003f */
[----:B------:R-:W-:Y:S01]  /*2b60*/  VIADD R0, R0, -UR41 ;  /* 0x8000002900007c36 */ /* 0x000fe20008000000 */
[----:B------:R-:W-:-:S04]  /*2b70*/  USHF.R.U32.HI UR4, URZ, 0x2, UR5 ;  /* 0x000000023f047899 */ /* 0x000fc80008011605 */
[----:B------:R-:W-:Y:S02]  /*2b80*/  UIMAD UR37, UR4, -0xd, UR37 ;  /* 0xfffffff3042578a4 */ /* 0x000fe4000f8e0225 */
[----:B------:R-:W-:Y:S01]  /*2b90*/  @UP2 ULOP3.LUT UR36, UR36, 0x1, UR4, 0x78, !UPT ;  /* 0x0000000124242892 */ /* 0x000fe2000f8e7804 */
[----:B------:R-:W-:Y:S11]  /*2ba0*/  @P0 BRA `(.L_x_29) ;  /* 0x000000f400b40947 */ /* 0x000ff60003800000 */
[----:B-----5:R-:W-:Y:S01]  /*2bb0*/  FSETP.NEU.AND P2, PT, R16, RZ, PT ;  /* 0x000000ff1000720b */ /* 0x020fe20003f4d000 */
[----:B------:R-:W-:Y:S01]  /*2bc0*/  ULDC.64 UR8, c[0x0][0x5c8] ;  /* 0x0001720000087ab9 */ /* 0x000fe20000000a00 */
[----:B------:R-:W-:Y:S01]  /*2bd0*/  ISETP.GT.AND P0, PT, R3, RZ, PT ;  /* 0x000000ff0300720c */ /* 0x000fe20003f04270 */
[----:B------:R-:W-:Y:S01]  /*2be0*/  UIMAD UR4, UR7, UR8, URZ ;  /* 0x00000008070472a4 */ /* 0x000fe2000f8e023f */
[----:B------:R-:W-:Y:S01]  /*2bf0*/  IMAD.U32 R12, RZ, RZ, UR9 ;  /* 0x00000009ff0c7e24 */ /* 0x000fe2000f8e00ff */
[----:B------:R-:W-:Y:S01]  /*2c00*/  BSSY B0, `(.L_x_29) ;  /* 0x0000f67000007945 */ /* 0x000fe20003800000 */
[----:B------:R-:W-:Y:S01]  /*2c10*/  IMAD.WIDE.U32 R6, R17, UR8, R6 ;  /* 0x0000000811067c25 */ /* 0x000fe2000f8e0006 */
[----:B------:R-:W-:-:S03]  /*2c20*/  ISETP.GT.AND P1, PT, R0, RZ, P0 ;  /* 0x000000ff0000720c */ /* 0x000fc60000724270 */
[----:B------:R-:W-:-:S04]  /*2c30*/  IMAD R12, R17, R12, UR4 ;  /* 0x00000004110c7e24 */ /* 0x000fc8000f8e020c */
[----:B------:R-:W-:Y:S01]  /*2c40*/  IMAD.IADD R12, R7, 0x1, R12 ;  /* 0x00000001070c7824 */ /* 0x000fe200078e020c */
[----:B------:R-:W-:Y:S06]  /*2c50*/  @!P2 BRA `(.L_x_30) ;  /* 0x000000ac0080a947 */ /* 0x000fec0003800000 */
[----:B------:R-:W0:Y:S01]  /*2c60*/  LDC.64 R8, c[0x0][0x5b8] ;  /* 0x00016e00ff087b82 */ /* 0x000e220000000a00 */
[----:B------:R-:W2:Y:S01]  /*2c70*/  LDL.LU R20, [R1+0x40] ;  /* 0x0000400001147983 */ /* 0x000ea20000300800 */
[----:B------:R-:W-:-:S06]  /*2c80*/  ULDC.64 UR4, c[0x0][0x5c0] ;  /* 0x0001700000047ab9 */ /* 0x000fcc0000000a00 */
[----:B------:R-:W1:Y:S08]  /*2c90*/  LDC.64 R232, c[0x0][0x5b0] ;  /* 0x00016c00ffe87b82 */ /* 0x000e700000000a00 */
[----:B------:R-:W3:Y:S01]  /*2ca0*/  LDC.64 R22, c[0x0][0x5a8] ;  /* 0x00016a00ff167b82 */ /* 0x000ee20000000a00 */
[----:B0-----:R-:W-:Y:S01]  /*2cb0*/  IMAD.MOV.U32 R235, RZ, RZ, R8 ;  /* 0x000000ffffeb7224 */ /* 0x001fe200078e0008 */
[----:B------:R-:W-:Y:S01]  /*2cc0*/  MOV R5, R9 ;  /* 0x0000000900057202 */ /* 0x000fe20000000f00 */
[----:B------:R3:W-:Y:S02]  /*2cd0*/  STL [R1+0x88], R8 ;  /* 0x0000880801007387 */ /* 0x0007e40000100800 */
[----:B------:R-:W-:-:S02]  /*2ce0*/  IMAD R4, R235, UR10, RZ ;  /* 0x0000000aeb047c24 */ /* 0x000fc4000f8e02ff */
[----:B------:R-:W-:-:S04]  /*2cf0*/  IMAD.WIDE.U32 R18, R235, UR42, R236 ;  /* 0x0000002aeb127c25 */ /* 0x000fc8000f8e00ec */
[----:B------:R-:W-:Y:S02]  /*2d00*/  IMAD R13, R5, UR42, R4 ;  /* 0x0000002a050d7c24 */ /* 0x000fe4000f8e0204 */
[----:B-1----:R-:W-:Y:S02]  /*2d10*/  IMAD R11, R232, UR7, RZ ;  /* 0x00000007e80b7c24 */ /* 0x002fe4000f8e02ff */
[----:B------:R-:W-:Y:S01]  /*2d20*/  IMAD.IADD R15, R19, 0x1, R13 ;  /* 0x00000001130f7824 */ /* 0x000fe200078e020d */
[----:B------:R-:W-:Y:S01]  /*2d30*/  STL [R1+0x8c], R13 ;  /* 0x00008c0d01007387 */ /* 0x000fe20000100800 */
[----:B------:R-:W-:Y:S02]  /*2d40*/  IMAD.MOV.U32 R14, RZ, RZ, R18 ;  /* 0x000000ffff0e7224 */ /* 0x000fe400078e0012 */
[C---:B------:R-:W-:Y:S01]  /*2d50*/  IMAD R11, R17.reuse, R233, R11 ;  /* 0x000000e9110b7224 */ /* 0x040fe200078e020b */
[----:B------:R-:W-:Y:S01]  /*2d60*/  STL.64 [R1+0x90], R18 ;  /* 0x0000901201007387 */ /* 0x000fe20000100a00 */
[----:B------:R-:W-:-:S03]  /*2d70*/  IMAD.WIDE.U32 R4, R17, R232, R14 ;  /* 0x000000e811047225 */ /* 0x000fc600078e000e */
[----:B------:R-:W-:Y:S01]  /*2d80*/  STL.64 [R1+0x80], R14 ;  /* 0x0000800e01007387 */ /* 0x000fe20000100a00 */
[----:B------:R-:W-:Y:S01]  /*2d90*/  IMAD.IADD R5, R5, 0x1, R11 ;  /* 0x0000000105057824 */ /* 0x000fe200078e020b */
[----:B---3--:R-:W-:-:S04]  /*2da0*/  LEA R8, P2, R4, R22, 0x1 ;  /* 0x0000001604087211 */ /* 0x008fc800078408ff */
[----:B------:R-:W-:-:S05]  /*2db0*/  LEA.HI.X R9, R4, R23, R5, 0x1, P2 ;  /* 0x0000001704097211 */ /* 0x000fca00010f0c05 */
[----:B------:R-:W3:Y:S01]  /*2dc0*/  @P1 LDG.E.LTC128B.U16 R10, desc[UR46][R8.64] ;  /* 0x0000002e080a1981 */ /* 0x000ee2000c1e1520 */
[----:B------:R-:W-:Y:S01]  /*2dd0*/  BSSY B1, `(.L_x_31) ;  /* 0x0000012000017945 */ /* 0x000fe20003800000 */
[C---:B---3--:R-:W-:Y:S01]  /*2de0*/  IMAD.U32 R4, R10.reuse, 0x10000, RZ ;  /* 0x000100000a047824 */ /* 0x048fe200078e00ff */
[----:B------:R-:W-:-:S03]  /*2df0*/  PRMT R8, R10, 0x7610, R8 ;  /* 0x000076100a087816 */ /* 0x000fc60000000008 */
[----:B------:R-:W-:-:S04]  /*2e00*/  FMUL R4, R4, R16 ;  /* 0x0000001004047220 */ /* 0x000fc80000400000 */
[----:B--2---:R-:W-:Y:S01]  /*2e10*/  FFMA R7, R20, R2, R4 ;  /* 0x0000000214077223 */ /* 0x004fe20000000004 */
[----:B------:R-:W-:-:S04]  /*2e20*/  LEA R4, P2, R6, UR4, 0x1 ;  /* 0x0000000406047c11 */ /* 0x000fc8000f8408ff */
[----:B------:R-:W-:Y:S02]  /*2e30*/  LEA.HI.X R5, R6, UR5, R12, 0x1, P2 ;  /* 0x0000000506057c11 */ /* 0x000fe400090f0c0c */
[----:B------:R-:W-:-:S05]  /*2e40*/  F2FP.BF16.F32.PACK_AB R6, RZ, R7 ;  /* 0x00000007ff06723e */ /* 0x000fca00000010ff */
[----:B------:R0:W-:Y:S02]  /*2e50*/  @P1 STG.E.U16 desc[UR46][R4.64], R6 ;  /* 0x0000000604001986 */ /* 0x0001e4000c10152e */
[----:B0-----:R-:W-:-:S04]  /*2e60*/  IMAD.WIDE.U32 R6, R17, R232, R236 ;  /* 0x000000e811067225 */ /* 0x001fc800078e00ec */
[----:B------:R-:W-:Y:S02]  /*2e70*/  IMAD.IADD R7, R11, 0x1, R7 ;  /* 0x000000010b077824 */ /* 0x000fe400078e0207 */
[----:B------:R-:W-:-:S04]  /*2e80*/  IMAD.WIDE.U32 R6, R235, UR42, R6 ;  /* 0x0000002aeb067c25 */ /* 0x000fc8000f8e0006 */
[----:B------:R-:W-:Y:S01]  /*2e90*/  IMAD.IADD R7, R13, 0x1, R7 ;  /* 0x000000010d077824 */ /* 0x000fe200078e0207 */
[----:B------:R-:W-:-:S04]  /*2ea0*/  LEA R20, P1, R6, R22, 0x1 ;  /* 0x0000001606147211 */ /* 0x000fc800078208ff */
[----:B------:R-:W-:Y:S02]  /*2eb0*/  LEA.HI.X R21, R6, R23, R7, 0x1, P1 ;  /* 0x0000001706157211 */ /* 0x000fe400008f0c07 */
[----:B------:R-:W-:-:S13]  /*2ec0*/  ISETP.GT.AND P1, PT, R0, 0x1, P0 ;  /* 0x000000010000780c */ /* 0x000fda0000724270 */
[----:B------:R-:W-:Y:S05]  /*2ed0*/  @!P1 BRA `(.L_x_32) ;  /* 0x0000000000049947 */ /* 0x000fea0003800000 */
[----:B------:R0:W5:Y:S02]  /*2ee0*/  LDG.E.LTC128B.U16 R8, desc[UR46][R20.64+0x2] ;  /* 0x0000022e14087981 */ /* 0x000164000c1e1520 */
.L_x_32:
[----:B------:R-:W-:Y:S05]  /*2ef0*/  BSYNC B1 ;  /* 0x0000000000017941 */ /* 0x000fea0003800000 */
.L_x_31:
[----:B------:R-:W2:Y:S01]  /*2f00*/  LDL.LU R7, [R1+0x44] ;  /* 0x0000440001077983 */ /* 0x000ea20000300800 */
[----:B-----5:R-:W-:-:S03]  /*2f10*/  IMAD.U32 R6, R8, 0x10000, RZ ;  /* 0x0001000008067824 */ /* 0x020fc600078e00ff */
[----:B------:R-:W3:Y:S01]  /*2f20*/  LDL.LU R12, [R1+0x48] ;  /* 0x00004800010c7983 */ /* 0x000ee20000300800 */
[----:B------:R-:W-:Y:S01]  /*2f30*/  FMUL R6, R6, R16 ;  /* 0x0000001006067220 */ /* 0x000fe20000400000 */
[----:B------:R-:W-:-:S03]  /*2f40*/  ISETP.GT.AND P5, PT, R3, 0x8, PT ;  /* 0x000000080300780c */ /* 0x000fc60003fa4270 */
[----:B--2---:R-:W-:Y:S01]  /*2f50*/  FFMA R6, R7, R2, R6 ;  /* 0x0000000207067223 */ /* 0x004fe20000000006 */
[----:B------:R-:W-:-:S04]  /*2f60*/  SHF.L.U64.HI R7, R232, 0x3, R233 ;  /* 0x00000003e8077819 */ /* 0x000fc800000102e9 */
[----:B------:R-:W-:-:S05]  /*2f70*/  F2FP.BF16.F32.PACK_AB R6, RZ, R6 ;  /* 0x00000006ff06723e */ /* 0x000fca00000010ff */
[----:B------:R1:W-:Y:S01]  /*2f80*/  @P1 STG.E.U16 desc[UR46][R4.64+0x2], R6 ;  /* 0x0000020604001986 */ /* 0x0003e2000c10152e */
[----:B------:R-:W-:Y:S01]  /*2f90*/  ISETP.GT.AND P1, PT, R0, RZ, P5 ;  /* 0x000000ff0000720c */ /* 0x000fe20002f24270 */
[----:B-1----:R-:W-:-:S05]  /*2fa0*/  IMAD.SHL.U32 R6, R232, 0x8, RZ ;  /* 0x00000008e8067824 */ /* 0x002fca00078e00ff */
[----:B------:R1:W-:Y:S02]  /*2fb0*/  STL.64 [R1+0x40], R6 ;  /* 0x0000400601007387 */ /* 0x0003e40000100a00 */
[----:B-1----:R-:W-:-:S04]  /*2fc0*/  IMAD.WIDE.U32 R6, R17, R232, R6 ;  /* 0x000000e811067225 */ /* 0x002fc800078e0006 */
[----:B------:R-:W-:Y:S01]  /*2fd0*/  IMAD.IADD R9, R11, 0x1, R7 ;  /* 0x000000010b097824 */ /* 0x000fe200078e0207 */
[----:B------:R-:W-:-:S05]  /*2fe0*/  IADD3 R7, P2, R18, R6, RZ ;  /* 0x0000000612077210 */ /* 0x000fca0007f5e0ff */
[----:B------:R-:W-:Y:S01]  /*2ff0*/  IMAD.X R11, R9, 0x1, R15, P2 ;  /* 0x00000001090b7824 */ /* 0x000fe200010e060f */
[----:B------:R-:W-:-:S04]  /*3000*/  LEA R10, P2, R7, R22, 0x1 ;  /* 0x00000016070a7211 */ /* 0x000fc800078408ff */
[----:B------:R-:W-:-:S05]  /*3010*/  LEA.HI.X R11, R7, R23, R11, 0x1, P2 ;  /* 0x00000017070b7211 */ /* 0x000fca00010f0c0b */
[----:B------:R1:W2:Y:S01]  /*3020*/  @P1 LDG.E.LTC128B.U16 R8, desc[UR46][R10.64] ;  /* 0x0000002e0a081981 */ /* 0x0002a2000c1e1520 */
[----:B------:R-:W-:Y:S01]  /*3030*/  IADD3 R6, P2, R236, R6, RZ ;  /* 0x00000006ec067210 */ /* 0x000fe20007f5e0ff */
[----:B------:R-:W-:Y:S01]  /*3040*/  BSSY B1, `(.L_x_33) ;  /* 0x0000017000017945 */ /* 0x000fe20003800000 */
[----:B------:R-:W-:-:S03]  /*3050*/  ISETP.GT.AND P3, PT, R0, 0x1, P5 ;  /* 0x000000010000780c */ /* 0x000fc60002f64270 */
[----:B------:R-:W-:Y:S02]  /*3060*/  IMAD.X R7, R237, 0x1, R9, P2 ;  /* 0x00000001ed077824 */ /* 0x000fe400010e0609 */
[----:B------:R-:W-:Y:S02]  /*3070*/  IMAD.U32 R9, RZ, RZ, UR9 ;  /* 0x00000009ff097e24 */ /* 0x000fe4000f8e00ff */
[----:B------:R-:W-:-:S04]  /*3080*/  IMAD.WIDE.U32 R6, R235, UR42, R6 ;  /* 0x0000002aeb067c25 */ /* 0x000fc8000f8e0006 */
[----:B------:R-:W-:Y:S01]  /*3090*/  IMAD.IADD R7, R13, 0x1, R7 ;  /* 0x000000010d077824 */ /* 0x000fe200078e0207 */
[----:B------:R-:W-:Y:S01]  /*30a0*/  LEA R18, P2, R6, R22, 0x1 ;  /* 0x0000001606127211 */ /* 0x000fe200078408ff */
[----:B-1----:R-:W-:-:S03]  /*30b0*/  IMAD.U32 R10, RZ, RZ, UR8 ;  /* 0x00000008ff0a7e24 */ /* 0x002fc6000f8e00ff */
[----:B------:R-:W-:Y:S02]  /*30c0*/  LEA.HI.X R19, R6, R23, R7, 0x1, P2 ;  /* 0x0000001706137211 */ /* 0x000fe400010f0c07 */
[----:B------:R-:W-:-:S05]  /*30d0*/  SHF.L.U64.HI R11, R10, 0x4, R9 ;  /* 0x000000040a0b7819 */ /* 0x000fca0000010209 */
[----:B------:R1:W-:Y:S01]  /*30e0*/  STL [R1+0x48], R11 ;  /* 0x0000480b01007387 */ /* 0x0003e20000100800 */
[----:B--2---:R-:W-:-:S04]  /*30f0*/  IMAD.U32 R6, R8, 0x10000, RZ ;  /* 0x0001000008067824 */ /* 0x004fc800078e00ff */
[----:B------:R-:W-:-:S04]  /*3100*/  FMUL R6, R6, R16 ;  /* 0x0000001006067220 */ /* 0x000fc80000400000 */
[----:B---3--:R-:W-:Y:S01]  /*3110*/  FFMA R7, R12, R2, R6 ;  /* 0x000000020c077223 */ /* 0x008fe20000000006 */
[----:B------:R-:W-:-:S04]  /*3120*/  IMAD.U32 R6, RZ, RZ, UR8 ;  /* 0x00000008ff067e24 */ /* 0x000fc8000f8e00ff */
[----:B------:R-:W-:Y:S01]  /*3130*/  IMAD.SHL.U32 R12, R6, 0x10, RZ ;  /* 0x00000010060c7824 */ /* 0x000fe200078e00ff */
[----:B------:R-:W-:-:S04]  /*3140*/  F2FP.BF16.F32.PACK_AB R7, RZ, R7 ;  /* 0x00000007ff07723e */ /* 0x000fc800000010ff */
[----:B------:R-:W-:Y:S02]  /*3150*/  IADD3 R6, P2, R12, R4, RZ ;  /* 0x000000040c067210 */ /* 0x000fe40007f5e0ff */
[----:B------:R-:W-:-:S03]  /*3160*/  PRMT R9, R7, 0x7610, R9 ;  /* 0x0000761007097816 */ /* 0x000fc60000000009 */
[----:B------:R-:W-:-:S05]  /*3170*/  IMAD.X R7, R11, 0x1, R5, P2 ;  /* 0x000000010b077824 */ /* 0x000fca00010e0605 */
[----:B------:R1:W-:Y:S01]  /*3180*/  @P1 STG.E.U16 desc[UR46][R6.64], R9 ;  /* 0x0000000906001986 */ /* 0x0003e2000c10152e */
[----:B------:R-:W-:Y:S05]  /*3190*/  @!P3 BRA `(.L_x_34) ;  /* 0x000000000004b947 */ /* 0x000fea0003800000 */
[----:B------:R2:W5:Y:S02]  /*31a0*/  LDG.E.LTC128B.U16 R8, desc[UR46][R18.64+0x2] ;  /* 0x0000022e12087981 */ /* 0x000564000c1e1520 */
.L_x_34:
[----:B------:R-:W-:Y:S05]  /*31b0*/  BSYNC B1 ;  /* 0x0000000000017941 */ /* 0x000fea0003800000 */
.L_x_33:
[----:B------:R-:W3:Y:S01]  /*31c0*/  LDL.LU R10, [R1+0x4c] ;  /* 0x00004c00010a7983 */ /* 0x000ee20000300800 */
[----:B-1---5:R-:W-:Y:S01]  /*31d0*/  IMAD.U32 R9, R8, 0x10000, RZ ;  /* 0x0001000008097824 */ /* 0x022fe200078e00ff */
[----:B------:R-:W-:Y:S01]  /*31e0*/  ISETP.GT.AND P1, PT, R0, 0x8, P0 ;  /* 0x000000080000780c */ /* 0x000fe20000724270 */
[----:B------:R-:W-:Y:S02]  /*31f0*/  BSSY B1, `(.L_x_35) ;  /* 0x0000007000017945 */ /* 0x000fe40003800000 */
[----:B------:R-:W-:-:S04]  /*3200*/  FMUL R9, R9, R16 ;  /* 0x0000001009097220 */ /* 0x000fc80000400000 */
[----:B---3--:R-:W-:-:S05]  /*3210*/  FFMA R9, R10, R2, R9 ;  /* 0x000000020a097223 */ /* 0x008fca0000000009 */
[----:B------:R-:W-:-:S05]  /*3220*/  F2FP.BF16.F32.PACK_AB R9, RZ, R9 ;  /* 0x00000009ff09723e */ /* 0x000fca00000010ff */
[----:B------:R1:W-:Y:S01]  /*3230*/  @P3 STG.E.U16 desc[UR46][R6.64+0x2], R9 ;  /* 0x0000020906003986 */ /* 0x0003e2000c10152e */
[----:B------:R-:W-:Y:S05]  /*3240*/  @!P1 BRA `(.L_x_36) ;  /* 0x0000000000049947 */ /* 0x000fea0003800000 */
[----:B------:R3:W5:Y:S02]  /*3250*/  LDG.E.LTC128B.U16 R8, desc[UR46][R20.64+0x10] ;  /* 0x0000102e14087981 */ /* 0x000764000c1e1520 */
.L_x_36:
[----:B------:R-:W-:Y:S05]  /*3260*/  BSYNC B1 ;  /* 0x0000000000017941 */ /* 0x000fea0003800000 */
.L_x_35:
[----:B------:R-:W4:Y:S01]  /*3270*/  LDL.LU R10, [R1+0x50] ;  /* 0x00005000010a7983 */ /* 0x000f220000300800 */
[----:B-1---5:R-:W-:Y:S01]  /*3280*/  SHF.L.U32 R9, R8, 0x10, RZ ;  /* 0x0000001008097819 */ /* 0x022fe200000006ff */
[----:B------:R-:W-:Y:S01]  /*3290*/  BSSY B1, `(.L_x_37) ;  /* 0x0000008000017945 */ /* 0x000fe20003800000 */
[----:B------:R-:W-:-:S03]  /*32a0*/  ISETP.GT.AND P2, PT, R0, 0x9, P0 ;  /* 0x000000090000780c */ /* 0x000fc60000744270 */
[----:B------:R-:W-:-:S04]  /*32b0*/  FMUL R9, R9, R16 ;  /* 0x0000001009097220 */ /* 0x000fc80000400000 */
[----:B----4-:R-:W-:-:S05]  /*32c0*/  FFMA R9, R10, R2, R9 ;  /* 0x000000020a097223 */ /* 0x010fca0000000009 */
[----:B------:R-:W-:-:S05]  /*32d0*/  F2FP.BF16.F32.PACK_AB R9, RZ, R9 ;  /* 0x00000009ff09723e */ /* 0x000fca00000010ff */
[----:B------:R1:W-:Y:S01]  /*32e0*/  @P1 STG.E.U16 desc[UR46][R4.64+0x10], R9 ;  /* 0x0000100904001986 */ /* 0x0003e2000c10152e */
[----:B------:R-:W-:Y:S05]  /*32f0*/  @!P2 BRA `(.L_x_38) ;  /* 0x000000000004a947 */ /* 0x000fea0003800000 */
[----:B------:R4:W5:Y:S02]  /*3300*/  LDG.E.LTC128B.U16 R8, desc[UR46][R20.64+0x12] ;  /* 0x0000122e14087981 */ /* 0x000964000c1e1520 */
.L_x_38:
[----:B------:R-:W-:Y:S05]  /*3310*/  BSYNC B1 ;  /* 0x0000000000017941 */ /* 0x000fea0003800000 */
.L_x_37:
[----:B------:R-:W2:Y:S01]  /*3320*/  LDL.LU R10, [R1+0x54] ;  /* 0x00005400010a7983 */ /* 0x000ea20000300800 */
[----:B-1---5:R-:W-:Y:S01]  /*3330*/  IMAD.U32 R9, R8, 0x10000, RZ ;  /* 0x0001000008097824 */ /* 0x022fe200078e00ff */
[----:B------:R-:W-:Y:S01]  /*3340*/  ISETP.GT.AND P1, PT, R0, 0x8, P5 ;  /* 0x000000080000780c */ /* 0x000fe20002f24270 */
[----:B------:R-:W-:Y:S02]  /*3350*/  BSSY B1, `(.L_x_39) ;  /* 0x0000007000017945 */ /* 0x000fe40003800000 */
[----:B------:R-:W-:-:S04]  /*3360*/  FMUL R9, R9, R16 ;  /* 0x0000001009097220 */ /* 0x000fc80000400000 */
[----:B--2---:R-:W-:-:S05]  /*3370*/  FFMA R9, R10, R2, R9 ;  /* 0x000000020a097223 */ /* 0x004fca0000000009 */
[----:B------:R-:W-:-:S05]  /*3380*/  F2FP.BF16.F32.PACK_AB R9, RZ, R9 ;  /* 0x00000009ff09723e */ /* 0x000fca00000010ff */
[----:B------:R1:W-:Y:S01]  /*3390*/  @P2 STG.E.U16 desc[UR46][R4.64+0x12], R9 ;  /* 0x0000120904002986 */ /* 0x0003e2000c10152e */
[----:B------:R-:W-:Y:S05]  /*33a0*/  @!P1 BRA `(.L_x_40) ;  /* 0x0000000000049947 */ /* 0x000fea0003800000 */
[----:B------:R2:W5:Y:S02]  /*33b0*/  LDG.E.LTC128B.U16 R8, desc[UR46][R18.64+0x10] ;  /* 0x0000102e12087981 */ /* 0x000564000c1e1520 */
.L_x_40:
[----:B------:R-:W-:Y:S05]  /*33c0*/  BSYNC B1 ;  /* 0x0000000000017941 */ /* 0x000fea0003800000 */
.L_x_39:
        /* <DEDUP_REMOVED lines=10> */
.L_x_42:
[----:B------:R-:W-:Y:S05]  /*3470*/  BSYNC B1 ;  /* 0x0000000000017941 */ /* 0x000fea0003800000 */
.L_x_41:
        /* <DEDUP_REMOVED lines=10> */
.L_x_44:
[----:B------:R-:W-:Y:S05]  /*3520*/  BSYNC B1 ;  /* 0x0000000000017941 */ /* 0x000fea0003800000 */
.L_x_43:
        /* <DEDUP_REMOVED lines=10> */
.L_x_46:
[----:B------:R-:W-:Y:S05]  /*35d0*/  BSYNC B1 ;  /* 0x0000000000017941 */ /* 0x000fea0003800000 */
.L_x_45:
        /* <DEDUP_REMOVED lines=10> */
.L_x_48:
[----:B------:R-:W-:Y:S05]  /*3680*/  BSYNC B1 ;  /* 0x0000000000017941 */ /* 0x000fea0003800000 */
.L_x_47:
        /* <DEDUP_REMOVED lines=10> */
.L_x_50:
[----:B------:R-:W-:Y:S05]  /*3730*/  BSYNC B1 ;  /* 0x0000000000017941 */ /* 0x000fea0003800000 */
.L_x_49:
        /* <DEDUP_REMOVED lines=10> */
.L_x_52:
[----:B------:R-:W-:Y:S05]  /*37e0*/  BSYNC B1 ;  /* 0x0000000000017941 */ /* 0x000fea0003800000 */
.L_x_51:
        /* <DEDUP_REMOVED lines=10> */
.L_x_54:
[----:B------:R-:W-:Y:S05]  /*3890*/  BSYNC B1 ;  /* 0x0000000000017941 */ /* 0x000fea0003800000 */
.L_x_53:
        /* <DEDUP_REMOVED lines=10> */
.L_x_56:
[----:B------:R-:W-:Y:S05]  /*3940*/  BSYNC B1 ;  /* 0x0000000000017941 */ /* 0x000fea0003800000 */
.L_x_55:
[----:B------:R-:W3:Y:S01]  /*3950*/  LDL.LU R10, [R1+0x78] ;  /* 0x00007800010a7983 */ /* 0x000ee20000300800 */
[----:B-1---5:R-:W-:Y:S01]  /*3960*/  IMAD.U32 R9, R8, 0x10000, RZ ;  /* 0x0001000008097824 */ /* 0x022fe200078e00ff */
[----:B------:R-:W-:Y:S01]  /*3970*/  ISETP.GT.AND P2, PT, R0, 0x19, P5 ;  /* 0x000000190000780c */ /* 0x000fe20002f44270 */
[----:B------:R-:W-:Y:S01]  /*3980*/  BSSY B1, `(.L_x_57) ;  /* 0x0000008000017945 */ /* 0x000fe20003800000 */
[----:B------:R-:W-:Y:S01]  /*3990*/  PRMT R14, R8, 0x7610, R14 ;  /* 0x00007610080e7816 */ /* 0x000fe2000000000e */
[----:B------:R-:W-:-:S04]  /*39a0*/  FMUL R9, R9, R16 ;  /* 0x0000001009097220 */ /* 0x000fc80000400000 */
[----:B---3--:R-:W-:-:S05]  /*39b0*/  FFMA R9, R10, R2, R9 ;  /* 0x000000020a097223 */ /* 0x008fca0000000009 */
[----:B------:R-:W-:-:S05]  /*39c0*/  F2FP.BF16.F32.PACK_AB R9, RZ, R9 ;  /* 0x00000009ff09723e */ /* 0x000fca00000010ff */
[----:B------:R1:W-:Y:S01]  /*39d0*/  @P1 STG.E.U16 desc[UR46][R6.64+0x30], R9 ;  /* 0x0000300906001986 */ /* 0x0003e2000c10152e */
[----:B------:R-:W-:Y:S05]  /*39e0*/  @!P2 BRA `(.L_x_58) ;  /* 0x000000000004a947 */ /* 0x000fea0003800000 */
[----:B------:R3:W5:Y:S02]  /*39f0*/  LDG.E.LTC128B.U16 R14, desc[UR46][R18.64+0x32] ;  /* 0x0000322e120e7981 */ /* 0x000764000c1e1520 */
.L_x_58:
[----:B------:R-:W-:Y:S05]  /*3a00*/  BSYNC B1 ;  /* 0x0000000000017941 */ /* 0x000fea0003800000 */
.L_x_57:
[----:B-1----:R-:W2:Y:S04]  /*3a10*/  LDL.LU R9, [R1+0x7c] ;  /* 0x00007c0001097983 */ /* 0x002ea80000300800 */
[----:B------:R-:W4:Y:S01]  /*3a20*/  LDL.64 R10, [R1+0x80] ;  /* 0x00008000010a7983 */ /* 0x000f220000100a00 */
[----:B-----5:R-:W-:Y:S01]  /*3a30*/  IMAD.U32 R8, R14, 0x10000, RZ ;  /* 0x000100000e087824 */ /* 0x020fe200078e00ff */
[----:B------:R-:W-:Y:S02]  /*3a40*/  IADD3 R15, P1, R17, 0x80, RZ ;  /* 0x00000080110f7810 */ /* 0x000fe40007f3e0ff */
[----:B------:R-:W-:Y:S01]  /*3a50*/  ISETP.GT.AND P4, PT, R3, 0x80, PT ;  /* 0x000000800300780c */ /* 0x000fe20003f84270 */
[----:B------:R-:W-:Y:S01]  /*3a60*/  FMUL R8, R8, R16 ;  /* 0x0000001008087220 */ /* 0x000fe20000400000 */
[----:B------:R-:W3:Y:S03]  /*3a70*/  LDL.LU R12, [R1] ;  /* 0x00000000010c7983 */ /* 0x000ee60000300800 */
[----:B--2---:R-:W-:-:S05]  /*3a80*/  FFMA R8, R9, R2, R8 ;  /* 0x0000000209087223 */ /* 0x004fca0000000008 */
[----:B------:R-:W-:-:S05]  /*3a90*/  F2FP.BF16.F32.PACK_AB R8, RZ, R8 ;  /* 0x00000008ff08723e */ /* 0x000fca00000010ff */
[----:B------:R1:W-:Y:S01]  /*3aa0*/  @P2 STG.E.U16 desc[UR46][R6.64+0x32], R8 ;  /* 0x0000320806002986 */ /* 0x0003e2000c10152e */
[----:B------:R-:W-:Y:S01]  /*3ab0*/  ISETP.GT.AND P2, PT, R0, RZ, P4 ;  /* 0x000000ff0000720c */ /* 0x000fe20002744270 */
[----:B-1----:R-:W-:-:S04]  /*3ac0*/  IMAD.X R8, RZ, RZ, UR7, P1 ;  /* 0x00000007ff087e24 */ /* 0x002fc800088e06ff */
[----:B------:R-:W-:-:S04]  /*3ad0*/  IMAD R8, R8, R232, RZ ;  /* 0x000000e808087224 */ /* 0x000fc800078e02ff */
[C---:B------:R-:W-:Y:S02]  /*3ae0*/  IMAD R234, R15.reuse, R233, R8 ;  /* 0x000000e90fea7224 */ /* 0x040fe400078e0208 */
[----:B----4-:R-:W-:-:S04]  /*3af0*/  IMAD.WIDE.U32 R8, R15, R232, R10 ;  /* 0x000000e80f087225 */ /* 0x010fc800078e000a */
[----:B------:R-:W-:Y:S01]  /*3b00*/  IMAD.IADD R9, R9, 0x1, R234 ;  /* 0x0000000109097824 */ /* 0x000fe200078e02ea */
[----:B------:R-:W-:-:S04]  /*3b10*/  LEA R10, P1, R8, R22, 0x1 ;  /* 0x00000016080a7211 */ /* 0x000fc800078208ff */
[----:B------:R-:W-:-:S05]  /*3b20*/  LEA.HI.X R11, R8, R23, R9, 0x1, P1 ;  /* 0x00000017080b7211 */ /* 0x000fca00008f0c09 */
[----:B------:R1:W2:Y:S01]  /*3b30*/  @P2 LDG.E.LTC128B.U16 R14, desc[UR46][R10.64] ;  /* 0x0000002e0a0e2981 */ /* 0x0002a2000c1e1520 */
[----:B------:R-:W-:Y:S01]  /*3b40*/  IMAD.WIDE.U32 R8, R15, R232, R236 ;  /* 0x000000e80f087225 */ /* 0x000fe200078e00ec */
[----:B------:R-:W-:Y:S03]  /*3b50*/  BSSY B1, `(.L_x_59) ;  /* 0x0000016000017945 */ /* 0x000fe60003800000 */
[----:B------:R-:W-:Y:S02]  /*3b60*/  IMAD.IADD R9, R234, 0x1, R9 ;  /* 0x00000001ea097824 */ /* 0x000fe400078e0209 */
[----:B-1----:R-:W-:-:S04]  /*3b70*/  IMAD.WIDE.U32 R10, R235, UR42, R8 ;  /* 0x0000002aeb0a7c25 */ /* 0x002fc8000f8e0008 */
[----:B------:R-:W-:Y:S01]  /*3b80*/  IMAD.IADD R9, R13, 0x1, R11 ;  /* 0x000000010d097824 */ /* 0x000fe200078e020b */
[C---:B------:R-:W-:Y:S01]  /*3b90*/  LEA R8, P1, R10.reuse, R22, 0x1 ;  /* 0x000000160a087211 */ /* 0x040fe200078208ff */
[----:B------:R-:W-:Y:S02]  /*3ba0*/  IMAD.U32 R11, RZ, RZ, UR8 ;  /* 0x00000008ff0b7e24 */ /* 0x000fe4000f8e00ff */
[----:B------:R-:W-:Y:S01]  /*3bb0*/  IMAD.U32 R13, RZ, RZ, UR8 ;  /* 0x00000008ff0d7e24 */ /* 0x000fe2000f8e00ff */
[----:B------:R-:W-:Y:S01]  /*3bc0*/  LEA.HI.X R9, R10, R23, R9, 0x1, P1 ;  /* 0x000000170a097211 */ /* 0x000fe200008f0c09 */
[----:B------:R-:W-:Y:S01]  /*3bd0*/  IMAD.SHL.U32 R11, R11, 0x100, RZ ;  /* 0x000001000b0b7824 */ /* 0x000fe200078e00ff */
[----:B------:R-:W-:Y:S01]  /*3be0*/  ISETP.GT.AND P1, PT, R0, 0x1, P4 ;  /* 0x000000010000780c */ /* 0x000fe20002724270 */
[----:B--2---:R-:W-:-:S04]  /*3bf0*/  IMAD.U32 R10, R14, 0x10000, RZ ;  /* 0x000100000e0a7824 */ /* 0x004fc800078e00ff */
[----:B------:R-:W-:-:S04]  /*3c00*/  FMUL R10, R10, R16 ;  /* 0x000000100a0a7220 */ /* 0x000fc80000400000 */
[----:B---3--:R-:W-:Y:S01]  /*3c10*/  FFMA R10, R12, R2, R10 ;  /* 0x000000020c0a7223 */ /* 0x008fe2000000000a */
[----:B------:R-:W-:-:S04]  /*3c20*/  IMAD.U32 R12, RZ, RZ, UR9 ;  /* 0x00000009ff0c7e24 */ /* 0x000fc8000f8e00ff */
[----:B------:R-:W-:Y:S02]  /*3c30*/  F2FP.BF16.F32.PACK_AB R10, RZ, R10 ;  /* 0x0000000aff0a723e */ /* 0x000fe400000010ff */
[----:B------:R-:W-:Y:S02]  /*3c40*/  SHF.L.U64.HI R235, R13, 0x8, R12 ;  /* 0x000000080deb7819 */ /* 0x000fe4000001020c */
[----:B------:R-:W-:-:S03]  /*3c50*/  IADD3 R12, P3, R11, R4, RZ ;  /* 0x000000040b0c7210 */ /* 0x000fc60007f7e0ff */
[----:B------:R1:W-:Y:S01]  /*3c60*/  STL [R1+0x50], R235 ;  /* 0x000050eb01007387 */ /* 0x0003e20000100800 */
[----:B------:R-:W-:-:S05]  /*3c70*/  IADD3.X R13, R235, R5, RZ, P3, !PT ;  /* 0x00000005eb0d7210 */ /* 0x000fca0001ffe4ff */
[----:B------:R1:W-:Y:S01]  /*3c80*/  @P2 STG.E.U16 desc[UR46][R12.64], R10 ;  /* 0x0000000a0c002986 */ /* 0x0003e2000c10152e */
[----:B------:R-:W-:Y:S05]  /*3c90*/  @!P1 BRA `(.L_x_60) ;  /* 0x0000000000049947 */ /* 0x000fea0003800000 */
[----:B------:R2:W5:Y:S02]  /*3ca0*/  LDG.E.LTC128B.U16 R14, desc[UR46][R8.64+0x2] ;  /* 0x0000022e080e7981 */ /* 0x000564000c1e1520 */
.L_x_60:
[----:B------:R-:W-:Y:S05]  /*3cb0*/  BSYNC B1 ;  /* 0x0000000000017941 */ /* 0x000fea0003800000 */
.L_x_59:
[----:B------:R-:W3:Y:S01]  /*3cc0*/  LDL.LU R11, [R1+0x4] ;  /* 0x00000400010b7983 */ /* 0x000ee20000300800 */
[----:B-1---5:R-:W-:-:S03]  /*3cd0*/  IMAD.U32 R10, R14, 0x10000, RZ ;  /* 0x000100000e0a7824 */ /* 0x022fc600078e00ff */
[----:B------:R2:W-:Y:S01]  /*3ce0*/  STL.64 [R1+0xb0], R8 ;  /* 0x0000b00801007387 */ /* 0x0005e20000100a00 */
[----:B------:R-:W-:-:S03]  /*3cf0*/  FMUL R10, R10, R16 ;  /* 0x000000100a0a7220 */ /* 0x000fc60000400000 */
[----:B--2---:R-:W2:Y:S04]  /*3d00*/  LDL.64 R8, [R1+0x90] ;  /* 0x0000900001087983 */ /* 0x004ea80000100a00 */
[----:B------:R1:W-:Y:S04]  /*3d10*/  STL.64 [R1+0xa8], R6 ;  /* 0x0000a80601007387 */ /* 0x0003e80000100a00 */
[----:B-1----:R-:W4:Y:S04]  /*3d20*/  LDL.64 R6, [R1+0x80] ;  /* 0x0000800001067983 */ /* 0x002f280000100a00 */
[----:B------:R1:W-:Y:S01]  /*3d30*/  STL [R1+0xa4], R4 ;  /* 0x0000a40401007387 */ /* 0x0003e20000100800 */
[----:B---3--:R-:W-:-:S03]  /*3d40*/  FFMA R235, R11, R2, R10 ;  /* 0x000000020beb7223 */ /* 0x008fc6000000000a */
[----:B------:R-:W3:Y:S01]  /*3d50*/  LDL.64 R10, [R1+0x40] ;  /* 0x00004000010a7983 */ /* 0x000ee20000100a00 */
[----:B------:R-:W-:Y:S02]  /*3d60*/  ISETP.GT.AND P3, PT, R3, 0x88, PT ;  /* 0x000000880300780c */ /* 0x000fe40003f64270 */
[----:B------:R-:W-:-:S04]  /*3d70*/  F2FP.BF16.F32.PACK_AB R235, RZ, R235 ;  /* 0x000000ebffeb723e */ /* 0x000fc800000010ff */
[----:B-1----:R-:W-:-:S05]  /*3d80*/  PRMT R4, R235, 0x7610, R4 ;  /* 0x00007610eb047816 */ /* 0x002fca0000000004 */
[----:B------:R1:W-:Y:S01]  /*3d90*/  @P1 STG.E.U16 desc[UR46][R12.64+0x2], R4 ;  /* 0x000002040c001986 */ /* 0x0003e2000c10152e */
[----:B------:R-:W-:Y:S01]  /*3da0*/  ISETP.GT.AND P2, PT, R0, RZ, P3 ;  /* 0x000000ff0000720c */ /* 0x000fe20001f44270 */
[----:B------:R-:W-:Y:S01]  /*3db0*/  BSSY B1, `(.L_x_61) ;  /* 0x000000f000017945 */ /* 0x000fe20003800000 */
[----:B---3--:R-:W-:-:S04]  /*3dc0*/  IMAD.WIDE.U32 R10, R15, R232, R10 ;  /* 0x000000e80f0a7225 */ /* 0x008fc800078e000a */
[----:B------:R-:W-:Y:S01]  /*3dd0*/  IMAD.IADD R234, R234, 0x1, R11 ;  /* 0x00000001eaea7824 */ /* 0x000fe200078e020b */
[----:B--2---:R-:W-:Y:S02]  /*3de0*/  IADD3 R15, P6, R8, R10, RZ ;  /* 0x0000000a080f7210 */ /* 0x004fe40007fde0ff */
[----:B------:R2:W5:Y:S03]  /*3df0*/  LDL.LU.64 R8, [R1+0xb0] ;  /* 0x0000b00001087983 */ /* 0x0005660000300a00 */
[----:B----4-:R-:W-:Y:S01]  /*3e00*/  IMAD.X R235, R234, 0x1, R7, P6 ;  /* 0x00000001eaeb7824 */ /* 0x010fe200030e0607 */
[----:B------:R3:W-:Y:S04]  /*3e10*/  STL [R1+0x4], R234 ;  /* 0x000004ea01007387 */ /* 0x0007e80000100800 */
[----:B------:R2:W5:Y:S04]  /*3e20*/  LDL.LU.64 R6, [R1+0xa8] ;  /* 0x0000a80001067983 */ /* 0x0005680000300a00 */
[----:B-1----:R2:W5:Y:S01]  /*3e30*/  LDL.LU R4, [R1+0xa4] ;  /* 0x0000a40001047983 */ /* 0x0025620000300800 */
[----:B---3--:R-:W-:-:S03]  /*3e40*/  LEA R234, P6, R15, R22, 0x1 ;  /* 0x000000160fea7211 */ /* 0x008fc600078c08ff */
[----:B------:R2:W-:Y:S01]  /*3e50*/  STL.S16 [R1], R14 ;  /* 0x0000000e01007387 */ /* 0x0005e20000100600 */
[----:B------:R-:W-:Y:S01]  /*3e60*/  LEA.HI.X R235, R15, R23, R235, 0x1, P6 ;  /* 0x000000170feb7211 */ /* 0x000fe200030f0ceb */
[----:B------:R-:W-:Y:S08]  /*3e70*/  @!P2 BRA `(.L_x_62) ;  /* 0x000000000008a947 */ /* 0x000ff00003800000 */
[----:B--2---:R-:W2:Y:S04]  /*3e80*/  LDG.E.LTC128B.U16 R14, desc[UR46][R234.64] ;  /* 0x0000002eea0e7981 */ /* 0x004ea8000c1e1520 */
[----:B--2---:R1:W-:Y:S02]  /*3e90*/  STL [R1], R14 ;  /* 0x0000000e01007387 */ /* 0x0043e40000100800 */
.L_x_62:
[----:B------:R-:W-:Y:S05]  /*3ea0*/  BSYNC B1 ;  /* 0x0000000000017941 */ /* 0x000fea0003800000 */
.L_x_61:
[----:B------:R-:W3:Y:S04]  /*3eb0*/  LDL.LU R15, [R1+0x8] ;  /* 0x00000800010f7983 */ /* 0x000ee80000300800 */
[----:B------:R-:W4:Y:S01]  /*3ec0*/  LDL.LU R235, [R1] ;  /* 0x0000000001eb7983 */ /* 0x000f220000300800 */
[----:B-12---:R-:W-:-:S04]  /*3ed0*/  IMAD.U32 R14, RZ, RZ, UR8 ;  /* 0x00000008ff0e7e24 */ /* 0x006fc8000f8e00ff */
[----:B------:R-:W-:-:S05]  /*3ee0*/  IMAD.SHL.U32 R14, R14, 0x10, RZ ;  /* 0x000000100e0e7824 */ /* 0x000fca00078e00ff */
[----:B------:R-:W-:Y:S01]  /*3ef0*/  IADD3 R14, P1, R12, R14, RZ ;  /* 0x0000000e0c0e7210 */ /* 0x000fe20007f3e0ff */
[----:B----4-:R-:W-:-:S04]  /*3f00*/  IMAD.U32 R11, R235, 0x10000, RZ ;  /* 0x00010000eb0b7824 */ /* 0x010fc800078e00ff */
[----:B------:R-:W-:-:S04]  /*3f10*/  FMUL R11, R11, R16 ;  /* 0x000000100b0b7220 */ /* 0x000fc80000400000 */
[----:B---3--:R-:W-:Y:S02]  /*3f20*/  FFMA R11, R15, R2, R11 ;  /* 0x000000020f0b7223 */ /* 0x008fe4000000000b */
[----:B------:R-:W2:Y:S03]  /*3f30*/  LDL R15, [R1+0x48] ;  /* 0x00004800010f7983 */ /* 0x000ea60000100800 */
[----:B------:R-:W-:Y:S01]  /*3f40*/  F2FP.BF16.F32.PACK_AB R11, RZ, R11 ;  /* 0x0000000bff0b723e */ /* 0x000fe200000010ff */
[----:B--2---:R-:W-:-:S05]  /*3f50*/  IMAD.X R15, R13, 0x1, R15, P1 ;  /* 0x000000010d0f7824 */ /* 0x004fca00008e060f */
[----:B------:R1:W-:Y:S04]  /*3f60*/  @P2 STG.E.U16 desc[UR46][R14.64], R11 ;  /* 0x0000000b0e002986 */ /* 0x0003e8000c10152e */
[----:B-1----:R-:W2:Y:S01]  /*3f70*/  LDL.LU R15, [R1+0x4] ;  /* 0x00000400010f7983 */ /* 0x002ea20000300800 */
[----:B------:R-:W-:-:S03]  /*3f80*/  IADD3 R14, P1, R236, R10, RZ ;  /* 0x0000000aec0e7210 */ /* 0x000fc60007f3e0ff */
[----:B------:R-:W3:Y:S04]  /*3f90*/  LDL R10, [R1+0x88] ;  /* 0x00008800010a7983 */ /* 0x000ee80000100800 */
[----:B------:R-:W4:Y:S01]  /*3fa0*/  LDL R11, [R1+0x8c] ;  /* 0x00008c00010b7983 */ /* 0x000f220000100800 */
[----:B------:R-:W-:Y:S01]  /*3fb0*/  ISETP.GT.AND P6, PT, R0, 0x1, P3 ;  /* 0x000000010000780c */ /* 0x000fe20001fc4270 */
[----:B------:R-:W-:Y:S01]  /*3fc0*/  BSSY B1, `(.L_x_63) ;  /* 0x0000009000017945 */ /* 0x000fe20003800000 */
[----:B------:R-:W-:Y:S01]  /*3fd0*/  PRMT R234, R235, 0x7610, R234 ;  /* 0x00007610ebea7816 */ /* 0x000fe200000000ea */
[----:B--2---:R-:W-:Y:S02]  /*3fe0*/  IMAD.X R15, R237, 0x1, R15, P1 ;  /* 0x00000001ed0f7824 */ /* 0x004fe400008e060f */
[----:B---3--:R-:W-:-:S04]  /*3ff0*/  IMAD.WIDE.U32 R14, R10, UR42, R14 ;  /* 0x0000002a0a0e7c25 */ /* 0x008fc8000f8e000e */
[----:B----4-:R-:W-:Y:S01]  /*4000*/  IMAD.IADD R11, R11, 0x1, R15 ;  /* 0x000000010b0b7824 */ /* 0x010fe200078e020f */
[----:B------:R-:W-:-:S04]  /*4010*/  LEA R10, P1, R14, R22, 0x1 ;  /* 0x000000160e0a7211 */ /* 0x000fc800078208ff */
[----:B------:R-:W-:Y:S01]  /*4020*/  LEA.HI.X R11, R14, R23, R11, 0x1, P1 ;  /* 0x000000170e0b7211 */ /* 0x000fe200008f0c0b */
[----:B------:R-:W-:Y:S08]  /*4030*/  @!P6 BRA `(.L_x_64) ;  /* 0x000000000004e947 */ /* 0x000ff00003800000 */
[----:B------:R1:W5:Y:S02]  /*4040*/  LDG.E.LTC128B.U16 R234, desc[UR46][R10.64+0x2] ;  /* 0x0000022e0aea7981 */ /* 0x000364000c1e1520 */
.L_x_64:
[----:B------:R-:W-:Y:S05]  /*4050*/  BSYNC B1 ;  /* 0x0000000000017941 */ /* 0x000fea0003800000 */
.L_x_63:
[----:B------:R-:W2:Y:S01]  /*4060*/  LDL.LU R235, [R1+0xc] ;  /* 0x00000c0001eb7983 */ /* 0x000ea20000300800 */
[----:B------:R-:W-:Y:S02]  /*4070*/  IMAD.U32 R15, RZ, RZ, UR8 ;  /* 0x00000008ff0f7e24 */ /* 0x000fe4000f8e00ff */
[----:B-----5:R-:W-:Y:S02]  /*4080*/  IMAD.U32 R14, R234, 0x10000, RZ ;  /* 0x00010000ea0e7824 */ /* 0x020fe400078e00ff */
[----:B------:R-:W-:Y:S02]  /*4090*/  IMAD.SHL.U32 R15, R15, 0x10, RZ ;  /* 0x000000100f0f7824 */ /* 0x000fe400078e00ff */
[----:B------:R-:W-:-:S04]  /*40a0*/  FMUL R14, R14, R16 ;  /* 0x000000100e0e7220 */ /* 0x000fc80000400000 */
[----:B--2---:R-:W-:Y:S01]  /*40b0*/  FFMA R235, R235, R2, R14 ;  /* 0x00000002ebeb7223 */ /* 0x004fe2000000000e */
[----:B------:R-:W-:Y:S02]  /*40c0*/  IADD3 R14, P2, R15, R12, RZ ;  /* 0x0000000c0f0e7210 */ /* 0x000fe40007f5e0ff */
[----:B------:R-:W2:Y:S01]  /*40d0*/  LDL R15, [R1+0x48] ;  /* 0x00004800010f7983 */ /* 0x000ea20000100800 */
[----:B------:R-:W-:Y:S01]  /*40e0*/  ISETP.GT.AND P1, PT, R0, 0x8, P4 ;  /* 0x000000080000780c */ /* 0x000fe20002724270 */
[----:B------:R-:W-:Y:S01]  /*40f0*/  BSSY B1, `(.L_x_65) ;  /* 0x0000007000017945 */ /* 0x000fe20003800000 */
[----:B------:R-:W-:Y:S01]  /*4100*/  F2FP.BF16.F32.PACK_AB R235, RZ, R235 ;  /* 0x000000ebffeb723e */ /* 0x000fe200000010ff */
[----:B--2---:R-:W-:-:S05]  /*4110*/  IMAD.X R15, R15, 0x1, R13, P2 ;  /* 0x000000010f0f7824 */ /* 0x004fca00010e060d */
[----:B------:R2:W-:Y:S02]  /*4120*/  @P6 STG.E.U16 desc[UR46][R14.64+0x2], R235 ;  /* 0x000002eb0e006986 */ /* 0x0005e4000c10152e */
[----:B--2---:R-:W-:-:S03]  /*4130*/  PRMT R14, R234, 0x7610, R14 ;  /* 0x00007610ea0e7816 */ /* 0x004fc6000000000e */
[----:B------:R-:W-:Y:S05]  /*4140*/  @!P1 BRA `(.L_x_66) ;  /* 0x0000000000049947 */ /* 0x000fea0003800000 */
[----:B------:R2:W5:Y:S02]  /*4150*/  LDG.E.LTC128B.U16 R14, desc[UR46][R8.64+0x10] ;  /* 0x0000102e080e7981 */ /* 0x000564000c1e1520 */
.L_x_66:
[----:B------:R-:W-:Y:S05]  /*4160*/  BSYNC B1 ;  /* 0x0000000000017941 */ /* 0x000fea0003800000 */
.L_x_65:
[----:B------:R-:W3:Y:S01]  /*4170*/  LDL.LU R234, [R1+0x10] ;  /* 0x0000100001ea7983 */ /* 0x000ee20000300800 */
[----:B-----5:R-:W-:Y:S01]  /*4180*/  IMAD.U32 R15, R14, 0x10000, RZ ;  /* 0x000100000e0f7824 */ /* 0x020fe200078e00ff */
        /* <DEDUP_REMOVED lines=8> */
.L_x_68:
[----:B------:R-:W-:Y:S05]  /*4210*/  BSYNC B1 ;  /* 0x0000000000017941 */ /* 0x000fea0003800000 */
.L_x_67:
[----:B------:R-:W2:Y:S01]  /*4220*/  LDL.LU R235, [R1+0x14] ;  /* 0x0000140001eb7983 */ /* 0x000ea20000300800 */
[----:B---3-5:R-:W-:Y:S01]  /*4230*/  IMAD.U32 R15, R14, 0x10000, RZ ;  /* 0x000100000e0f7824 */ /* 0x028fe200078e00ff */
[----:B------:R-:W-:Y:S01]  /*4240*/  ISETP.GT.AND P1, PT, R0, 0x8, P3 ;  /* 0x000000080000780c */ /* 0x000fe20001f24270 */
[----:B------:R-:W-:Y:S01]  /*4250*/  BSSY B1, `(.L_x_69) ;  /* 0x0000008000017945 */ /* 0x000fe20003800000 */
[----:B------:R-:W-:Y:S01]  /*4260*/  PRMT R234, R14, 0x7610, R234 ;  /* 0x000076100eea7816 */ /* 0x000fe200000000ea */
[----:B------:R-:W-:-:S04]  /*4270*/  FMUL R15, R15, R16 ;  /* 0x000000100f0f7220 */ /* 0x000fc80000400000 */
[----:B--2---:R-:W-:-:S05]  /*4280*/  FFMA R15, R235, R2, R15 ;  /* 0x00000002eb0f7223 */ /* 0x004fca000000000f */
[----:B------:R-:W-:-:S05]  /*4290*/  F2FP.BF16.F32.PACK_AB R15, RZ, R15 ;  /* 0x0000000fff0f723e */ /* 0x000fca00000010ff */
[----:B------:R2:W-:Y:S01]  /*42a0*/  @P2 STG.E.U16 desc[UR46][R12.64+0x12], R15 ;  /* 0x0000120f0c002986 */ /* 0x0005e2000c10152e */
[----:B------:R-:W-:Y:S05]  /*42b0*/  @!P1 BRA `(.L_x_70) ;  /* 0x0000000000049947 */ /* 0x000fea0003800000 */
[----:B------:R3:W5:Y:S02]  /*42c0*/  LDG.E.LTC128B.U16 R234, desc[UR46][R10.64+0x10] ;  /* 0x0000102e0aea7981 */ /* 0x000764000c1e1520 */
.L_x_70:
[----:B------:R-:W-:Y:S05]  /*42d0*/  BSYNC B1 ;  /* 0x0000000000017941 */ /* 0x000fea0003800000 */
.L_x_69:
[----:B------:R-:W4:Y:S01]  /*42e0*/  LDL.LU R235, [R1+0x18] ;  /* 0x0000180001eb7983 */ /* 0x000f220000300800 */
[----:B-----5:R-:W-:Y:S02]  /*42f0*/  IMAD.U32 R14, R234, 0x10000, RZ ;  /* 0x00010000ea0e7824 */ /* 0x020fe400078e00ff */
[----:B--2---:R-:W-:Y:S01]  /*4300*/  IMAD.U32 R15, RZ, RZ, UR8 ;  /* 0x00000008ff0f7e24 */ /* 0x004fe2000f8e00ff */
[----:B------:R2:W-:Y:S01]  /*4310*/  STL [R1+0xa4], R3 ;  /* 0x0000a40301007387 */ /* 0x0005e20000100800 */
[----:B------:R-:W-:Y:S02]  /*4320*/  FMUL R14, R14, R16 ;  /* 0x000000100e0e7220 */ /* 0x000fe40000400000 */
[----:B------:R-:W-:Y:S01]  /*4330*/  IMAD.SHL.U32 R15, R15, 0x10, RZ ;  /* 0x000000100f0f7824 */ /* 0x000fe200078e00ff */
[----:B--2---:R-:W2:Y:S01]  /*4340*/  LDL.LU R3, [R1+0x50] ;  /* 0x0000500001037983 */ /* 0x004ea20000300800 */
[----:B----4-:R-:W-:Y:S01]  /*4350*/  FFMA R235, R235, R2, R14 ;  /* 0x00000002ebeb7223 */ /* 0x010fe2000000000e */
[----:B------:R-:W-:-:S04]  /*4360*/  IMAD.U32 R14, RZ, RZ, UR8 ;  /* 0x00000008ff0e7e24 */ /* 0x000fc8000f8e00ff */
[----:B------:R-:W-:-:S05]  /*4370*/  IMAD.SHL.U32 R14, R14, 0x100, RZ ;  /* 0x000001000e0e7824 */ /* 0x000fca00078e00ff */
[----:B------:R-:W-:Y:S02]  /*4380*/  IADD3 R14, P2, P6, R15, R4, R14 ;  /* 0x000000040f0e7210 */ /* 0x000fe40007e5e00e */
[----:B------:R-:W2:Y:S01]  /*4390*/  LDL R15, [R1+0x48] ;  /* 0x00004800010f7983 */ /* 0x000ea20000100800 */
[----:B------:R-:W-:Y:S01]  /*43a0*/  F2FP.BF16.F32.PACK_AB R235, RZ, R235 ;  /* 0x000000ebffeb723e */ /* 0x000fe200000010ff */
[----:B------:R-:W-:Y:S01]  /*43b0*/  BSSY B1, `(.L_x_71) ;  /* 0x0000007000017945 */ /* 0x000fe20003800000 */
[----:B--2---:R-:W-:Y:S02]  /*43c0*/  IADD3.X R15, R15, R5, R3, P2, P6 ;  /* 0x000000050f0f7210 */ /* 0x004fe400017ec403 */
[----:B------:R2:W5:Y:S01]  /*43d0*/  LDL.LU R3, [R1+0xa4] ;  /* 0x0000a40001037983 */ /* 0x0005620000300800 */
[----:B------:R-:W-:-:S03]  /*43e0*/  ISETP.GT.AND P2, PT, R0, 0x9, P3 ;  /* 0x000000090000780c */ /* 0x000fc60001f44270 */
[----:B------:R2:W-:Y:S10]  /*43f0*/  @P1 STG.E.U16 desc[UR46][R14.64+0x10], R235 ;  /* 0x000010eb0e001986 */ /* 0x0005f4000c10152e */
[----:B------:R-:W-:Y:S05]  /*4400*/  @!P2 BRA `(.L_x_72) ;  /* 0x000000000004a947 */ /* 0x000fea0003800000 */
[----:B------:R4:W5:Y:S02]  /*4410*/  LDG.E.LTC128B.U16 R234, desc[UR46][R10.64+0x12] ;  /* 0x0000122e0aea7981 */ /* 0x000964000c1e1520 */
.L_x_72:
[----:B------:R-:W-:Y:S05]  /*4420*/  BSYNC B1 ;  /* 0x0000000000017941 */ /* 0x000fea0003800000 */
.L_x_71:
[----:B-----5:R0:W-:Y:S04]  /*4430*/  STL [R1+0xa4], R3 ;  /* 0x0000a40301007387 */ /* 0x0201e80000100800 */
[----:B0-----:R-:W3:Y:S01]  /*4440*/  LDL.LU R3, [R1+0x1c] ;  /* 0x00001c0001037983 */ /* 0x001ee20000300800 */
[----:B--2---:R-:W-:-:S05]  /*4450*/  SHF.L.U32 R235, R234, 0x10, RZ ;  /* 0x00000010eaeb7819 */ /* 0x004fca00000006ff */
[----:B------:R-:W-:Y:S01]  /*4460*/  FMUL R235, R235, R16 ;  /* 0x00000010ebeb7220 */ /* 0x000fe20000400000 */
[----:B------:R-:W-:-:S03]  /*4470*/  ISETP.GT.AND P1, PT, R0, 0x10, P4 ;  /* 0x000000100000780c */ /* 0x000fc60002724270 */
[----:B---3--:R-:W-:Y:S02]  /*4480*/  FFMA R235, R3, R2, R235 ;  /* 0x0000000203eb7223 */ /* 0x008fe400000000eb */
[----:B------:R0:W5:Y:S01]  /*4490*/  LDL.LU R3, [R1+0xa4] ;  /* 0x0000a40001037983 */ /* 0x0001620000300800 */
[----:B------:R-:W-:Y:S02]  /*44a0*/  BSSY B1, `(.L_x_73) ;  /* 0x0000005000017945 */ /* 0x000fe40003800000 */
[----:B------:R-:W-:-:S05]  /*44b0*/  F2FP.BF16.F32.PACK_AB R235, RZ, R235 ;  /* 0x000000ebffeb723e */ /* 0x000fca00000010ff */
[----:B------:R0:W-:Y:S01]  /*44c0*/  @P2 STG.E.U16 desc[UR46][R14.64+0x12], R235 ;  /* 0x000012eb0e002986 */ /* 0x0001e2000c10152e */
[----:B------:R-:W-:Y:S05]  /*44d0*/  @!P1 BRA `(.L_x_74) ;  /* 0x0000000000049947 */ /* 0x000fea0003800000 */
[----:B------:R2:W5:Y:S02]  /*44e0*/  LDG.E.LTC128B.U16 R234, desc[UR46][R8.64+0x20] ;  /* 0x0000202e08ea7981 */ /* 0x000564000c1e1520 */
.L_x_74:
[----:B------:R-:W-:Y:S05]  /*44f0*/  BSYNC B1 ;  /* 0x0000000000017941 */ /* 0x000fea0003800000 */
.L_x_73:
[----:B-----5:R3:W-:Y:S04]  /*4500*/  STL [R1+0xa4], R3 ;  /* 0x0000a40301007387 */ /* 0x0207e80000100800 */
[----:B---3--:R-:W3:Y:S01]  /*4510*/  LDL.LU R3, [R1+0x20] ;  /* 0x0000200001037983 */ /* 0x008ee20000300800 */
[----:B0-----:R-:W-:-:S04]  /*4520*/  IMAD.U32 R235, R234, 0x10000, RZ ;  /* 0x00010000eaeb7824 */ /* 0x001fc800078e00ff */
        /* <DEDUP_REMOVED lines=9> */
.L_x_76:
[----:B------:R-:W-:Y:S05]  /*45c0*/  BSYNC B1 ;  /* 0x0000000000017941 */ /* 0x000fea0003800000 */
.L_x_75:
[----:B-----5:R1:W-:Y:S04]  /*45d0*/  STL [R1+0xa4], R3 ;  /* 0x0000a40301007387 */ /* 0x0203e80000100800 */
[----:B-1----:R-:W2:Y:S01]  /*45e0*/  LDL.LU R3, [R1+0x24] ;  /* 0x0000240001037983 */ /* 0x002ea20000300800 */
[----:B0-----:R-:W-:-:S04]  /*45f0*/  IMAD.U32 R235, R234, 0x10000, RZ ;  /* 0x00010000eaeb7824 */ /* 0x001fc800078e00ff */
[----:B------:R-:W-:Y:S01]  /*4600*/  FMUL R235, R235, R16 ;  /* 0x00000010ebeb7220 */ /* 0x000fe20000400000 */
[----:B------:R-:W-:-:S03]  /*4610*/  ISETP.GT.AND P1, PT, R0, 0x10, P3 ;  /* 0x000000100000780c */ /* 0x000fc60001f24270 */
[----:B--2---:R-:W-:Y:S02]  /*4620*/  FFMA R235, R3, R2, R235 ;  /* 0x0000000203eb7223 */ /* 0x004fe400000000eb */
[----:B------:R0:W5:Y:S01]  /*4630*/  LDL.LU R3, [R1+0xa4] ;  /* 0x0000a40001037983 */ /* 0x0001620000300800 */
[----:B------:R-:W-:Y:S02]  /*4640*/  BSSY B1, `(.L_x_77) ;  /* 0x0000005000017945 */ /* 0x000fe40003800000 */
[----:B------:R-:W-:-:S05]  /*4650*/  F2FP.BF16.F32.PACK_AB R235, RZ, R235 ;  /* 0x000000ebffeb723e */ /* 0x000fca00000010ff */
[----:B------:R0:W-:Y:S01]  /*4660*/  @P2 STG.E.U16 desc[UR46][R12.64+0x22], R235 ;  /* 0x000022eb0c002986 */ /* 0x0001e2000c10152e */
[----:B------:R-:W-:Y:S05]  /*4670*/  @!P1 BRA `(.L_x_78) ;  /* 0x0000000000049947 */ /* 0x000fea0003800000 */
[----:B------:R1:W5:Y:S02]  /*4680*/  LDG.E.LTC128B.U16 R234, desc[UR46][R10.64+0x20] ;  /* 0x0000202e0aea7981 */ /* 0x000364000c1e1520 */
.L_x_78:
[----:B------:R-:W-:Y:S05]  /*4690*/  BSYNC B1 ;  /* 0x0000000000017941 */ /* 0x000fea0003800000 */
.L_x_77:
[----:B-----5:R2:W-:Y:S04]  /*46a0*/  STL [R1+0xa4], R3 ;  /* 0x0000a40301007387 */ /* 0x0205e80000100800 */
[----:B--2---:R-:W2:Y:S01]  /*46b0*/  LDL.LU R3, [R1+0x28] ;  /* 0x0000280001037983 */ /* 0x004ea20000300800 */
        /* <DEDUP_REMOVED lines=10> */
.L_x_80:
[----:B------:R-:W-:Y:S05]  /*4760*/  BSYNC B1 ;  /* 0x0000000000017941 */ /* 0x000fea0003800000 */
.L_x_79:
[----:B-----5:R1:W-:Y:S04]  /*4770*/  STL [R1+0xa4], R3 ;  /* 0x0000a40301007387 */ /* 0x0203e80000100800 */
[----:B-1----:R-:W3:Y:S01]  /*4780*/  LDL.LU R3, [R1+0x2c] ;  /* 0x00002c0001037983 */ /* 0x002ee20000300800 */
        /* <DEDUP_REMOVED lines=10> */
.L_x_82:
[----:B------:R-:W-:Y:S05]  /*4830*/  BSYNC B1 ;  /* 0x0000000000017941 */ /* 0x000fea0003800000 */
.L_x_81:
        /* <DEDUP_REMOVED lines=12> */
.L_x_84:
[----:B------:R-:W-:Y:S05]  /*4900*/  BSYNC B1 ;  /* 0x0000000000017941 */ /* 0x000fea0003800000 */
.L_x_83:
[----:B-----5:R1:W-:Y:S04]  /*4910*/  STL [R1+0xa4], R3 ;  /* 0x0000a40301007387 */ /* 0x0203e80000100800 */
[----:B-1----:R-:W2:Y:S01]  /*4920*/  LDL.LU R3, [R1+0x34] ;  /* 0x0000340001037983 */ /* 0x002ea20000300800 */
[----:B0-----:R-:W-:-:S04]  /*4930*/  IMAD.U32 R235, R234, 0x10000, RZ ;  /* 0x00010000eaeb7824 */ /* 0x001fc800078e00ff */
[----:B------:R-:W-:Y:S01]  /*4940*/  FMUL R235, R235, R16 ;  /* 0x00000010ebeb7220 */ /* 0x000fe20000400000 */
[----:B------:R-:W-:Y:S01]  /*4950*/  ISETP.GT.AND P1, PT, R0, 0x18, P3 ;  /* 0x000000180000780c */ /* 0x000fe20001f24270 */
[----:B------:R-:W-:Y:S02]  /*4960*/  BSSY B1, `(.L_x_85) ;  /* 0x0000009000017945 */ /* 0x000fe40003800000 */
[----:B--2---:R-:W-:Y:S02]  /*4970*/  FFMA R235, R3, R2, R235 ;  /* 0x0000000203eb7223 */ /* 0x004fe400000000eb */
[----:B------:R0:W5:Y:S03]  /*4980*/  LDL.LU R3, [R1+0xa4] ;  /* 0x0000a40001037983 */ /* 0x0001660000300800 */
[----:B------:R-:W-:Y:S01]  /*4990*/  F2FP.BF16.F32.PACK_AB R235, RZ, R235 ;  /* 0x000000ebffeb723e */ /* 0x000fe200000010ff */
[----:B------:R0:W-:Y:S04]  /*49a0*/  STL.S16 [R1], R234 ;  /* 0x000000ea01007387 */ /* 0x0001e80000100600 */
[----:B------:R0:W-:Y:S01]  /*49b0*/  @P2 STG.E.U16 desc[UR46][R12.64+0x32], R235 ;  /* 0x000032eb0c002986 */ /* 0x0001e2000c10152e */
[----:B------:R-:W-:Y:S05]  /*49c0*/  @!P1 BRA `(.L_x_86) ;  /* 0x0000000000089947 */ /* 0x000fea0003800000 */
[----:B0-----:R-:W2:Y:S04]  /*49d0*/  LDG.E.LTC128B.U16 R234, desc[UR46][R10.64+0x30] ;  /* 0x0000302e0aea7981 */ /* 0x001ea8000c1e1520 */
[----:B--2---:R1:W-:Y:S02]  /*49e0*/  STL [R1], R234 ;  /* 0x000000ea01007387 */ /* 0x0043e40000100800 */
.L_x_86:
[----:B------:R-:W-:Y:S05]  /*49f0*/  BSYNC B1 ;  /* 0x0000000000017941 */ /* 0x000fea0003800000 */
.L_x_85:
[----:B------:R2:W-:Y:S01]  /*4a00*/  STL.64 [R1+0xa8], R4 ;  /* 0x0000a80401007387 */ /* 0x0005e20000100a00 */
[----:B0-----:R-:W-:-:S03]  /*4a10*/  IADD3 R235, P2, R17, 0x100, RZ ;  /* 0x0000010011eb7810 */ /* 0x001fc60007f5e0ff */
[----:B--2---:R-:W2:Y:S01]  /*4a20*/  LDL.64 R4, [R1+0x80] ;  /* 0x0000800001047983 */ /* 0x004ea20000100a00 */
[----:B-1----:R-:W-:-:S03]  /*4a30*/  IMAD.U32 R234, R234, 0x10000, RZ ;  /* 0x00010000eaea7824 */ /* 0x002fc600078e00ff */
[----:B------:R-:W3:Y:S01]  /*4a40*/  LDL.LU R17, [R1+0x38] ;  /* 0x0000380001117983 */ /* 0x000ee20000300800 */
[----:B------:R-:W-:-:S03]  /*4a50*/  FMUL R234, R234, R16 ;  /* 0x00000010eaea7220 */ /* 0x000fc60000400000 */
[----:B------:R-:W-:Y:S01]  /*4a60*/  STL [R1+0x8], R235 ;  /* 0x000008eb01007387 */ /* 0x000fe20000100800 */
[----:B---3--:R-:W-:Y:S01]  /*4a70*/  FFMA R17, R17, R2, R234 ;  /* 0x0000000211117223 */ /* 0x008fe200000000ea */
[----:B------:R-:W-:-:S04]  /*4a80*/  IMAD.X R234, RZ, RZ, UR7, P2 ;  /* 0x00000007ffea7e24 */ /* 0x000fc800090e06ff */
[----:B------:R-:W-:-:S04]  /*4a90*/  IMAD R234, R234, R232, RZ ;  /* 0x000000e8eaea7224 */ /* 0x000fc800078e02ff */
[C---:B------:R-:W-:Y:S02]  /*4aa0*/  IMAD R234, R235.reuse, R233, R234 ;  /* 0x000000e9ebea7224 */ /* 0x040fe400078e02ea */
[----:B------:R-:W3:Y:S04]  /*4ab0*/  LDL.LU R233, [R1] ;  /* 0x0000000001e97983 */ /* 0x000ee80000300800 */
[----:B------:R2:W-:Y:S02]  /*4ac0*/  STL [R1+0xc], R234 ;  /* 0x00000cea01007387 */ /* 0x0005e40000100800 */
[----:B--2---:R-:W-:Y:S02]  /*4ad0*/  IMAD.WIDE.U32 R234, R235, R232, R4 ;  /* 0x000000e8ebea7225 */ /* 0x004fe400078e0004 */
[----:B------:R0:W5:Y:S01]  /*4ae0*/  LDL.LU.64 R4, [R1+0xa8] ;  /* 0x0000a80001047983 */ /* 0x0001620000300a00 */
[----:B------:R-:W-:-:S02]  /*4af0*/  ISETP.GT.AND P6, PT, R0, 0x19, P3 ;  /* 0x000000190000780c */ /* 0x000fc40001fc4270 */
[----:B------:R-:W-:Y:S01]  /*4b00*/  F2FP.BF16.F32.PACK_AB R17, RZ, R17 ;  /* 0x00000011ff11723e */ /* 0x000fe200000010ff */
[----:B------:R-:W-:Y:S04]  /*4b10*/  BSSY B1, `(.L_x_87) ;  /* 0x0000005000017945 */ /* 0x000fe80003800000 */
[----:B------:R3:W-:Y:S02]  /*4b20*/  @P1 STG.E.U16 desc[UR46][R14.64+0x30], R17 ;  /* 0x000030110e001986 */ /* 0x0007e4000c10152e */
[----:B---3--:R-:W-:-:S04]  /*4b30*/  PRMT R17, R233, 0x7610, R17 ;  /* 0x00007610e9117816 */ /* 0x008fc80000000011 */
[----:B0-----:R-:W-:Y:S05]  /*4b40*/  @!P6 BRA `(.L_x_88) ;  /* 0x000000000004e947 */ /* 0x001fea0003800000 */
[----:B------:R0:W5:Y:S02]  /*4b50*/  LDG.E.LTC128B.U16 R17, desc[UR46][R10.64+0x32] ;  /* 0x0000322e0a117981 */ /* 0x000164000c1e1520 */
.L_x_88:
[----:B------:R-:W-:Y:S05]  /*4b60*/  BSYNC B1 ;  /* 0x0000000000017941 */ /* 0x000fea0003800000 */
.L_x_87:
[----:B------:R1:W-:Y:S04]  /*4b70*/  STL.64 [R1+0xd8], R24 ;  /* 0x0000d81801007387 */ /* 0x0003e80000100a00 */
[----:B-1----:R-:W2:Y:S04]  /*4b80*/  LDL.LU R24, [R1+0x3c] ;  /* 0x00003c0001187983 */ /* 0x002ea80000300800 */
[----:B------:R-:W3:Y:S04]  /*4b90*/  LDL R25, [R1+0x88] ;  /* 0x0000880001197983 */ /* 0x000ee80000100800 */
[----:B------:R1:W-:Y:S04]  /*4ba0*/  STL.64 [R1+0xd0], R20 ;  /* 0x0000d01401007387 */ /* 0x0003e80000100a00 */
[----:B-1----:R-:W3:Y:S04]  /*4bb0*/  LDL.LU.64 R20, [R1+0x40] ;  /* 0x0000400001147983 */ /* 0x002ee80000300a00 */
[----:B------:R1:W-:Y:S04]  /*4bc0*/  STL [R1+0xc8], R18 ;  /* 0x0000c81201007387 */ /* 0x0003e80000100800 */
[----:B-1----:R-:W3:Y:S04]  /*4bd0*/  LDL.LU R18, [R1+0x8] ;  /* 0x0000080001127983 */ /* 0x002ee80000300800 */
[----:B------:R1:W-:Y:S04]  /*4be0*/  STL.64 [R1+0xc0], R12 ;  /* 0x0000c00c01007387 */ /* 0x0003e80000100a00 */
[----:B-1----:R-:W3:Y:S04]  /*4bf0*/  LDL.LU.64 R12, [R1+0x90] ;  /* 0x00009000010c7983 */ /* 0x002ee80000300a00 */
[----:B------:R1:W-:Y:S04]  /*4c00*/  STL [R1+0xb8], R7 ;  /* 0x0000b80701007387 */ /* 0x0003e80000100800 */
[----:B-1----:R-:W2:Y:S01]  /*4c10*/  LDL.LU R7, [R1+0xc] ;  /* 0x00000c0001077983 */ /* 0x002ea20000300800 */
[----:B-----5:R-:W-:-:S03]  /*4c20*/  IMAD.U32 R233, R17, 0x10000, RZ ;  /* 0x0001000011e97824 */ /* 0x020fc600078e00ff */
[----:B------:R0:W-:Y:S01]  /*4c30*/  STL.64 [R1+0xb0], R10 ;  /* 0x0000b00a01007387 */ /* 0x0001e20000100a00 */
[----:B------:R-:W-:Y:S01]  /*4c40*/  ISETP.GT.AND P2, PT, R3, 0x100, PT ;  /* 0x000001000300780c */ /* 0x000fe20003f44270 */
[----:B------:R-:W-:Y:S02]  /*4c50*/  FMUL R233, R233, R16 ;  /* 0x00000010e9e97220 */ /* 0x000fe40000400000 */
[----:B0---4-:R-:W4:Y:S04]  /*4c60*/  LDL R10, [R1+0x8c] ;  /* 0x00008c00010a7983 */ /* 0x011f280000100800 */
[----:B------:R0:W-:Y:S01]  /*4c70*/  STL.64 [R1+0xa8], R8 ;  /* 0x0000a80801007387 */ /* 0x0001e20000100a00 */
[----:B--2---:R-:W-:Y:S01]  /*4c80*/  IMAD.IADD R235, R235, 0x1, R7 ;  /* 0x00000001ebeb7824 */ /* 0x004fe200078e0207 */
[----:B0-----:R-:W-:Y:S01]  /*4c90*/  LEA R8, P1, R234, R22, 0x1 ;  /* 0x00000016ea087211 */ /* 0x001fe200078208ff */
[----:B------:R-:W-:Y:S01]  /*4ca0*/  FFMA R233, R24, R2, R233 ;  /* 0x0000000218e97223 */ /* 0x000fe200000000e9 */
[----:B------:R-:W-:Y:S01]  /*4cb0*/  IMAD.U32 R11, RZ, RZ, UR8 ;  /* 0x00000008ff0b7e24 */ /* 0x000fe2000f8e00ff */
[----:B------:R-:W-:Y:S01]  /*4cc0*/  STL [R1+0xa4], R6 ;  /* 0x0000a40601007387 */ /* 0x000fe20000100800 */
[----:B------:R-:W-:Y:S01]  /*4cd0*/  LEA.HI.X R9, R234, R23, R235, 0x1, P1 ;  /* 0x00000017ea097211 */ /* 0x000fe200008f0ceb */
[----:B------:R-:W-:Y:S01]  /*4ce0*/  IMAD.MOV.U32 R234, RZ, RZ, R8 ;  /* 0x000000ffffea7224 */ /* 0x000fe200078e0008 */
[----:B------:R-:W-:-:S02]  /*4cf0*/  ISETP.GT.AND P1, PT, R0, RZ, P2 ;  /* 0x000000ff0000720c */ /* 0x000fc40001724270 */
[----:B------:R-:W-:Y:S01]  /*4d00*/  F2FP.BF16.F32.PACK_AB R233, RZ, R233 ;  /* 0x000000e9ffe9723e */ /* 0x000fe200000010ff */
[----:B------:R-:W-:Y:S02]  /*4d10*/  IMAD.MOV.U32 R235, RZ, RZ, R9 ;  /* 0x000000ffffeb7224 */ /* 0x000fe400078e0009 */
[----:B------:R-:W2:Y:S04]  /*4d20*/  LDL.LU.64 R8, [R1+0x80] ;  /* 0x0000800001087983 */ /* 0x000ea80000300a00 */
[----:B------:R0:W-:Y:S04]  /*4d30*/  @P6 STG.E.U16 desc[UR46][R14.64+0x32], R233 ;  /* 0x000032e90e006986 */ /* 0x0001e8000c10152e */
[----:B------:R3:W0:Y:S02]  /*4d40*/  @P1 LDG.E.LTC128B.U16 R17, desc[UR46][R234.64] ;  /* 0x0000002eea111981 */ /* 0x000624000c1e1520 */
[----:B---3--:R-:W-:-:S04]  /*4d50*/  IMAD.WIDE.U32 R234, R18, R232, R236 ;  /* 0x000000e812ea7225 */ /* 0x008fc800078e00ec */
[----:B------:R-:W-:Y:S02]  /*4d60*/  IMAD.IADD R235, R7, 0x1, R235 ;  /* 0x0000000107eb7824 */ /* 0x000fe400078e02eb */
[----:B------:R-:W-:-:S04]  /*4d70*/  IMAD.WIDE.U32 R24, R25, UR42, R234 ;  /* 0x0000002a19187c25 */ /* 0x000fc8000f8e00ea */
[----:B------:R-:W-:Y:S01]  /*4d80*/  IMAD.U32 R235, RZ, RZ, UR8 ;  /* 0x00000008ffeb7e24 */ /* 0x000fe2000f8e00ff */
[----:B------:R-:W-:Y:S01]  /*4d90*/  LEA R234, P6, R24, R22, 0x1 ;  /* 0x0000001618ea7211 */ /* 0x000fe200078c08ff */
[----:B0-----:R-:W-:-:S04]  /*4da0*/  IMAD.U32 R233, R17, 0x10000, RZ ;  /* 0x0001000011e97824 */ /* 0x001fc800078e00ff */
[----:B------:R-:W-:-:S04]  /*4db0*/  FMUL R233, R233, R16 ;  /* 0x00000010e9e97220 */ /* 0x000fc80000400000 */
[----:B------:R-:W-:Y:S01]  /*4dc0*/  FFMA R233, R216, R2, R233 ;  /* 0x00000002d8e97223 */ /* 0x000fe200000000e9 */
[----:B----4-:R-:W-:Y:S02]  /*4dd0*/  IMAD.IADD R216, R10, 0x1, R25 ;  /* 0x000000010ad87824 */ /* 0x010fe400078e0219 */
[----:B------:R-:W-:Y:S02]  /*4de0*/  IMAD.SHL.U32 R10, R235, 0x200, RZ ;  /* 0x00000200eb0a7824 */ /* 0x000fe400078e00ff */
[----:B------:R-:W-:-:S05]  /*4df0*/  IMAD.U32 R235, RZ, RZ, UR9 ;  /* 0x00000009ffeb7e24 */ /* 0x000fca000f8e00ff */
[----:B------:R-:W-:Y:S02]  /*4e00*/  SHF.L.U64.HI R11, R11, 0x9, R235 ;  /* 0x000000090b0b7819 */ /* 0x000fe400000102eb */
[----:B------:R-:W-:Y:S02]  /*4e10*/  LEA.HI.X R235, R24, R23, R216, 0x1, P6 ;  /* 0x0000001718eb7211 */ /* 0x000fe400030f0cd8 */
[----:B------:R0:W5:Y:S01]  /*4e20*/  LDL.LU.64 R24, [R1+0xd8] ;  /* 0x0000d80001187983 */ /* 0x0001620000300a00 */
[----:B------:R-:W-:-:S03]  /*4e30*/  IADD3 R10, P6, R10, R4, RZ ;  /* 0x000000040a0a7210 */ /* 0x000fc60007fde0ff */
[----:B------:R1:W-:Y:S04]  /*4e40*/  STL [R1+0x14], R11 ;  /* 0x0000140b01007387 */ /* 0x0003e80000100800 */
[----:B-1----:R-:W3:Y:S01]  /*4e50*/  LDL R11, [R1+0x14] ;  /* 0x00001400010b7983 */ /* 0x002ee20000100800 */
[----:B------:R-:W-:Y:S01]  /*4e60*/  F2FP.BF16.F32.PACK_AB R216, RZ, R233 ;  /* 0x000000e9ffd8723e */ /* 0x000fe200000010ff */
[----:B------:R-:W-:Y:S02]  /*4e70*/  IMAD.WIDE.U32 R232, R18, R232, R20 ;  /* 0x000000e812e87225 */ /* 0x000fe400078e0014 */
[----:B------:R0:W5:Y:S01]  /*4e80*/  LDL.LU.64 R20, [R1+0xd0] ;  /* 0x0000d00001147983 */ /* 0x0001620000300a00 */
[----:B------:R-:W-:-:S03]  /*4e90*/  PRMT R6, R216, 0x7610, R6 ;  /* 0x00007610d8067816 */ /* 0x000fc60000000006 */
[----:B------:R0:W5:Y:S01]  /*4ea0*/  LDL.LU R18, [R1+0xc8] ;  /* 0x0000c80001127983 */ /* 0x0001620000300800 */
[----:B---3--:R-:W-:Y:S01]  /*4eb0*/  IMAD.X R11, R11, 0x1, R5, P6 ;  /* 0x000000010b0b7824 */ /* 0x008fe200030e0605 */
[----:B------:R-:W-:Y:S02]  /*4ec0*/  IADD3 R216, P6, R12, R232, RZ ;  /* 0x000000e80cd87210 */ /* 0x000fe40007fde0ff */
[----:B------:R0:W5:Y:S04]  /*4ed0*/  LDL.LU.64 R12, [R1+0xc0] ;  /* 0x0000c000010c7983 */ /* 0x0001680000300a00 */
[----:B------:R1:W-:Y:S04]  /*4ee0*/  STL [R1+0x8], R216 ;  /* 0x000008d801007387 */ /* 0x0003e80000100800 */
[----:B------:R2:W-:Y:S01]  /*4ef0*/  @P1 STG.E.U16 desc[UR46][R10.64], R6 ;  /* 0x000000060a001986 */ /* 0x0005e2000c10152e */
[----:B-1----:R-:W-:-:S03]  /*4f00*/  IADD3 R216, R7, R233, RZ ;  /* 0x000000e907d87210 */ /* 0x002fc60007ffe0ff */
[----:B------:R0:W5:Y:S02]  /*4f10*/  LDL.LU R7, [R1+0xb8] ;  /* 0x0000b80001077983 */ /* 0x0001640000300800 */
[----:B--2---:R-:W-:Y:S02]  /*4f20*/  IMAD.X R6, R216, 0x1, R9, P6 ;  /* 0x00000001d8067824 */ /* 0x004fe400030e0609 */
[----:B------:R1:W-:Y:S04]  /*4f30*/  STL.64 [R1], R10 ;  /* 0x0000000a01007387 */ /* 0x0003e80000100a00 */
[----:B-1----:R0:W5:Y:S01]  /*4f40*/  LDL.LU.64 R10, [R1+0xb0] ;  /* 0x0000b000010a7983 */ /* 0x0021620000300a00 */
[----:B------:R-:W-:-:S03]  /*4f50*/  ISETP.GT.AND P1, PT, R0, 0x1, P2 ;  /* 0x000000010000780c */ /* 0x000fc60001724270 */
[----:B------:R0:W5:Y:S04]  /*4f60*/  LDL.LU.64 R8, [R1+0xa8] ;  /* 0x0000a80001087983 */ /* 0x0001680000300a00 */
[----:B------:R1:W-:Y:S04]  /*4f70*/  STL [R1+0xc], R6 ;  /* 0x00000c0601007387 */ /* 0x0003e80000100800 */
[----:B-1----:R0:W5:Y:S01]  /*4f80*/  LDL.LU R6, [R1+0xa4] ;  /* 0x0000a40001067983 */ /* 0x0021620000300800 */
[----:B------:R-:W-:Y:S01]  /*4f90*/  BSSY B1, `(.L_x_89) ;  /* 0x0000004000017945 */ /* 0x000fe20003800000 */
[----:B------:R-:W-:-:S03]  /*4fa0*/  IADD3 R232, P6, R236, R232, RZ ;  /* 0x000000e8ece87210 */ /* 0x000fc60007fde0ff */
[----:B------:R-:W-:Y:S10]  /*4fb0*/  @!P1 BRA `(.L_x_90) ;  /* 0x0000000000049947 */ /* 0x000ff40003800000 */
[----:B------:R1:W5:Y:S02]  /*4fc0*/  LDG.E.LTC128B.U16 R17, desc[UR46][R234.64+0x2] ;  /* 0x0000022eea117981 */ /* 0x000364000c1e1520 */
.L_x_90:
[----:B------:R-:W-:Y:S05]  /*4fd0*/  BSYNC B1 ;  /* 0x0000000000017941 */ /* 0x000fea0003800000 */
.L_x_89:
[----:B-----5:R-:W-:Y:S01]  /*4fe0*/  IMAD.U32 R236, R17, 0x10000, RZ ;  /* 0x0001000011ec7824 */ /* 0x020fe200078e00ff */
[----:B------:R2:W-:Y:S01]  /*4ff0*/  STL [R1+0xb4], R9 ;  /* 0x0000b40901007387 */ /* 0x0005e20000100800 */
[----:B------:R-:W-:Y:S02]  /*5000*/  IMAD.X R233, R237, 0x1, R216, P6 ;  /* 0x00000001ede97824 */ /* 0x000fe400030e06d8 */
[----:B------:R-:W-:Y:S01]  /*5010*/  FMUL R216, R236, R16 ;  /* 0x00000010ecd87220 */ /* 0x000fe20000400000 */
[----:B--2---:R-:W2:Y:S03]  /*5020*/  LDL.LU R9, [R1+0xc] ;  /* 0x00000c0001097983 */ /* 0x004ea60000300800 */
[----:B------:R-:W-:Y:S01]  /*5030*/  FFMA R237, R217, R2, R216 ;  /* 0x00000002d9ed7223 */ /* 0x000fe200000000d8 */
[----:B------:R3:W-:Y:S04]  /*5040*/  STL [R1+0xb0], R8 ;  /* 0x0000b00801007387 */ /* 0x0007e80000100800 */
[----:B---3--:R-:W3:Y:S04]  /*5050*/  LDL.LU R8, [R1+0x8] ;  /* 0x0000080001087983 */ /* 0x008ee80000300800 */
[----:B------:R4:W-:Y:S04]  /*5060*/  STL.64 [R1+0xa8], R6 ;  /* 0x0000a80601007387 */ /* 0x0009e80000100a00 */
[----:B----4-:R-:W4:Y:S04]  /*5070*/  LDL.64 R6, [R1] ;  /* 0x0000000001067983 */ /* 0x010f280000100a00 */
[----:B------:R-:W2:Y:S02]  /*5080*/  LDL.LU R216, [R1+0x88] ;  /* 0x0000880001d87983 */ /* 0x000ea40000300800 */
[----:B--2---:R-:W-:-:S02]  /*5090*/  IMAD.WIDE.U32 R216, R216, UR42, R232 ;  /* 0x0000002ad8d87c25 */ /* 0x004fc4000f8e00e8 */
[----:B------:R-:W2:Y:S01]  /*50a0*/  LDL.LU R233, [R1+0x8c] ;  /* 0x00008c0001e97983 */ /* 0x000ea20000300800 */
[CC--:B---3--:R-:W-:Y:S02]  /*50b0*/  LEA R236, P6, R8.reuse, R22.reuse, 0x1 ;  /* 0x0000001608ec7211 */ /* 0x0c8fe400078c08ff */
[----:B------:R-:W-:Y:S02]  /*50c0*/  F2FP.BF16.F32.PACK_AB R232, RZ, R237 ;  /* 0x000000edffe8723e */ /* 0x000fe400000010ff */
[----:B------:R-:W-:Y:S02]  /*50d0*/  LEA.HI.X R237, R8, R23, R9, 0x1, P6 ;  /* 0x0000001708ed7211 */ /* 0x000fe400030f0c09 */
[----:B------:R-:W-:Y:S01]  /*50e0*/  LEA R22, P6, R216, R22, 0x1 ;  /* 0x00000016d8167211 */ /* 0x000fe200078c08ff */
[----:B------:R3:W5:Y:S04]  /*50f0*/  LDL.LU R9, [R1+0xb4] ;  /* 0x0000b40001097983 */ /* 0x0007680000300800 */
[----:B------:R3:W5:Y:S01]  /*5100*/  LDL.LU R8, [R1+0xb0] ;  /* 0x0000b00001087983 */ /* 0x0007620000300800 */
[----:B--2---:R-:W-:-:S02]  /*5110*/  IMAD.IADD R217, R233, 0x1, R217 ;  /* 0x00000001e9d97824 */ /* 0x004fc400078e02d9 */
[----:B------:R-:W-:-:S03]  /*5120*/  IMAD.U32 R233, RZ, RZ, UR8 ;  /* 0x00000008ffe97e24 */ /* 0x000fc6000f8e00ff */
[----:B------:R-:W-:Y:S01]  /*5130*/  LEA.HI.X R23, R216, R23, R217, 0x1, P6 ;  /* 0x00000017d8177211 */ /* 0x000fe200030f0cd9 */
[----:B----4-:R-:W-:Y:S02]  /*5140*/  @P1 IMAD.MOV.U32 R216, RZ, RZ, R6 ;  /* 0x000000ffffd81224 */ /* 0x010fe400078e0006 */
[----:B------:R-:W-:Y:S02]  /*5150*/  @P1 IMAD.MOV.U32 R217, RZ, RZ, R7 ;  /* 0x000000ffffd91224 */ /* 0x000fe400078e0007 */
[----:B------:R-:W-:-:S03]  /*5160*/  IMAD.SHL.U32 R233, R233, 0x10, RZ ;  /* 0x00000010e9e97824 */ /* 0x000fc600078e00ff */
[----:B------:R2:W-:Y:S02]  /*5170*/  @P1 STG.E.U16 desc[UR46][R216.64+0x2], R232 ;  /* 0x000002e8d8001986 */ /* 0x0005e4000c10152e */
[----:B--2---:R-:W-:Y:S02]  /*5180*/  IMAD.U32 R217, RZ, RZ, UR8 ;  /* 0x00000008ffd97e24 */ /* 0x004fe4000f8e00ff */
[----:B------:R-:W2:Y:S02]  /*5190*/  LDL R232, [R1+0x48] ;  /* 0x0000480001e87983 */ /* 0x000ea40000100800 */
[----:B------:R-:W-:-:S05]  /*51a0*/  IMAD.SHL.U32 R217, R217, 0x200, RZ ;  /* 0x00000200d9d97824 */ /* 0x000fca00078e00ff */
[----:B------:R-:W-:Y:S02]  /*51b0*/  IADD3 R216, P1, P6, R233, R4, R217 ;  /* 0x00000004e9d87210 */ /* 0x000fe40007e3e0d9 */
[----:B------:R-:W2:Y:S02]  /*51c0*/  LDL.LU R217, [R1+0x14] ;  /* 0x0000140001d97983 */ /* 0x000ea40000300800 */
[----:B--2---:R-:W-:Y:S02]  /*51d0*/  IADD3.X R217, R232, R5, R217, P1, P6 ;  /* 0x00000005e8d97210 */ /* 0x004fe40000fec4d9 */
[----:B------:R-:W-:Y:S02]  /*51e0*/  IADD3 R232, P6, R6, R233, RZ ;  /* 0x000000e906e87210 */ /* 0x000fe40007fde0ff */
[----:B------:R-:W2:Y:S01]  /*51f0*/  LDL R233, [R1+0x48] ;  /* 0x0000480001e97983 */ /* 0x000ea20000100800 */
[----:B------:R-:W-:Y:S01]  /*5200*/  ISETP.GT.AND P1, PT, R3, 0x108, PT ;  /* 0x000001080300780c */ /* 0x000fe20003f24270 */
[----:B------:R-:W-:Y:S01]  /*5210*/  BSSY B1, `(.L_x_91) ;  /* 0x0000007000017945 */ /* 0x000fe20003800000 */
[----:B------:R-:W-:Y:S01]  /*5220*/  PRMT R3, R17, 0x7610, R3 ;  /* 0x0000761011037816 */ /* 0x000fe20000000003 */
[----:B--2---:R-:W-:-:S02]  /*5230*/  IMAD.X R233, R7, 0x1, R233, P6 ;  /* 0x0000000107e97824 */ /* 0x004fc400030e06e9 */
[----:B------:R3:W5:Y:S01]  /*5240*/  LDL.LU.64 R6, [R1+0xa8] ;  /* 0x0000a80001067983 */ /* 0x0007620000300a00 */
[----:B------:R-:W-:-:S13]  /*5250*/  ISETP.GT.AND P6, PT, R0, RZ, P1 ;  /* 0x000000ff0000720c */ /* 0x000fda0000fc4270 */
[----:B---3--:R-:W-:Y:S05]  /*5260*/  @!P6 BRA `(.L_x_92) ;  /* 0x000000000004e947 */ /* 0x008fea0003800000 */
[----:B------:R2:W5:Y:S02]  /*5270*/  LDG.E.LTC128B.U16 R3, desc[UR46][R236.64] ;  /* 0x0000002eec037981 */ /* 0x000564000c1e1520 */
.L_x_92:
[----:B------:R-:W-:Y:S05]  /*5280*/  BSYNC B1 ;  /* 0x0000000000017941 */ /* 0x000fea0003800000 */
.L_x_91:
[----:B-----5:R-:W-:Y:S01]  /*5290*/  IMAD.U32 R17, R3, 0x10000, RZ ;  /* 0x0001000003117824 */ /* 0x020fe200078e00ff */
[----:B------:R-:W-:Y:S03]  /*52a0*/  BSSY B1, `(.L_x_93) ;  /* 0x0000008000017945 */ /* 0x000fe60003800000 */
[----:B------:R-:W-:-:S04]  /*52b0*/  FMUL R17, R17, R16 ;  /* 0x0000001011117220 */ /* 0x000fc80000400000 */
[----:B------:R-:W-:-:S05]  /*52c0*/  FFMA R17, R218, R2, R17 ;  /* 0x00000002da117223 */ /* 0x000fca0000000011 */
[----:B------:R-:W-:-:S05]  /*52d0*/  F2FP.BF16.F32.PACK_AB R17, RZ, R17 ;  /* 0x00000011ff11723e */ /* 0x000fca00000010ff */
[----:B------:R3:W-:Y:S01]  /*52e0*/  @P6 STG.E.U16 desc[UR46][R232.64], R17 ;  /* 0x00000011e8006986 */ /* 0x0007e2000c10152e */
[----:B------:R-:W-:-:S13]  /*52f0*/  ISETP.GT.AND P6, PT, R0, 0x1, P1 ;  /* 0x000000010000780c */ /* 0x000fda0000fc4270 */
[----:B---3--:R-:W-:Y:S05]  /*5300*/  @!P6 BRA `(.L_x_94) ;  /* 0x000000000004e947 */ /* 0x008fea0003800000 */
[----:B------:R3:W5:Y:S02]  /*5310*/  LDG.E.LTC128B.U16 R3, desc[UR46][R22.64+0x2] ;  /* 0x0000022e16037981 */ /* 0x000764000c1e1520 */
.L_x_94:
[----:B------:R-:W-:Y:S05]  /*5320*/  BSYNC B1 ;  /* 0x0000000000017941 */ /* 0x000fea0003800000 */
.L_x_93:
[----:B-----5:R-:W-:Y:S01]  /*5330*/  IMAD.U32 R17, R3, 0x10000, RZ ;  /* 0x0001000003117824 */ /* 0x020fe200078e00ff */
[----:B------:R-:W-:Y:S03]  /*5340*/  BSSY B1, `(.L_x_95) ;  /* 0x0000008000017945 */ /* 0x000fe60003800000 */
[----:B------:R-:W-:-:S04]  /*5350*/  FMUL R17, R17, R16 ;  /* 0x0000001011117220 */ /* 0x000fc80000400000 */
[----:B------:R-:W-:-:S05]  /*5360*/  FFMA R17, R219, R2, R17 ;  /* 0x00000002db117223 */ /* 0x000fca0000000011 */
[----:B------:R-:W-:-:S05]  /*5370*/  F2FP.BF16.F32.PACK_AB R17, RZ, R17 ;  /* 0x00000011ff11723e */ /* 0x000fca00000010ff */
[----:B------:R4:W-:Y:S01]  /*5380*/  @P6 STG.E.U16 desc[UR46][R232.64+0x2], R17 ;  /* 0x00000211e8006986 */ /* 0x0009e2000c10152e */
[----:B------:R-:W-:-:S13]  /*5390*/  ISETP.GT.AND P6, PT, R0, 0x8, P2 ;  /* 0x000000080000780c */ /* 0x000fda00017c4270 */
[----:B----4-:R-:W-:Y:S05]  /*53a0*/  @!P6 BRA `(.L_x_96) ;  /* 0x000000000004e947 */ /* 0x010fea0003800000 */
[----:B------:R4:W5:Y:S02]  /*53b0*/  LDG.E.LTC128B.U16 R3, desc[UR46][R234.64+0x10] ;  /* 0x0000102eea037981 */ /* 0x000964000c1e1520 */
.L_x_96:
[----:B------:R-:W-:Y:S05]  /*53c0*/  BSYNC B1 ;  /* 0x0000000000017941 */ /* 0x000fea0003800000 */
.L_x_95:
[----:B------:R-:W2:Y:S01]  /*53d0*/  LDL.64 R218, [R1] ;  /* 0x0000000001da7983 */ /* 0x000ea20000100a00 */
[----:B-----5:R-:W-:Y:S01]  /*53e0*/  IMAD.U32 R17, R3, 0x10000, RZ ;  /* 0x0001000003117824 */ /* 0x020fe200078e00ff */
[----:B------:R-:W-:Y:S03]  /*53f0*/  BSSY B1, `(.L_x_97) ;  /* 0x0000008000017945 */ /* 0x000fe60003800000 */
[----:B------:R-:W-:-:S04]  /*5400*/  FMUL R17, R17, R16 ;  /* 0x0000001011117220 */ /* 0x000fc80000400000 */
[----:B------:R-:W-:-:S05]  /*5410*/  FFMA R17, R220, R2, R17 ;  /* 0x00000002dc117223 */ /* 0x000fca0000000011 */
[----:B------:R-:W-:-:S05]  /*5420*/  F2FP.BF16.F32.PACK_AB R17, RZ, R17 ;  /* 0x00000011ff11723e */ /* 0x000fca00000010ff */
[----:B--2---:R2:W-:Y:S01]  /*5430*/  @P6 STG.E.U16 desc[UR46][R218.64+0x10], R17 ;  /* 0x00001011da006986 */ /* 0x0045e2000c10152e */
[----:B------:R-:W-:-:S13]  /*5440*/  ISETP.GT.AND P6, PT, R0, 0x9, P2 ;  /* 0x000000090000780c */ /* 0x000fda00017c4270 */
[----:B--2---:R-:W-:Y:S05]  /*5450*/  @!P6 BRA `(.L_x_98) ;  /* 0x000000000004e947 */ /* 0x004fea0003800000 */
[----:B------:R2:W5:Y:S02]  /*5460*/  LDG.E.LTC128B.U16 R3, desc[UR46][R234.64+0x12] ;  /* 0x0000122eea037981 */ /* 0x000564000c1e1520 */
.L_x_98:
[----:B------:R-:W-:Y:S05]  /*5470*/  BSYNC B1 ;  /* 0x0000000000017941 */ /* 0x000fea0003800000 */
.L_x_97:
[----:B------:R0:W-:Y:S04]  /*5480*/  STL.64 [R1+0xa8], R4 ;  /* 0x0000a80401007387 */ /* 0x0001e80000100a00 */
[----:B0-----:R-:W3:Y:S01]  /*5490*/  LDL.LU.64 R4, [R1] ;  /* 0x0000000001047983 */ /* 0x001ee20000300a00 */
[----:B-----5:R-:W-:Y:S02]  /*54a0*/  IMAD.U32 R17, R3, 0x10000, RZ ;  /* 0x0001000003117824 */ /* 0x020fe400078e00ff */
[----:B------:R-:W-:Y:S02]  /*54b0*/  IMAD.U32 R220, RZ, RZ, UR8 ;  /* 0x00000008ffdc7e24 */ /* 0x000fe4000f8e00ff */
[----:B------:R-:W-:Y:S01]  /*54c0*/  FMUL R17, R17, R16 ;  /* 0x0000001011117220 */ /* 0x000fe20000400000 */
[----:B------:R-:W-:-:S02]  /*54d0*/  IMAD.U32 R233, RZ, RZ, UR9 ;  /* 0x00000009ffe97e24 */ /* 0x000fc4000f8e00ff */
[----:B------:R-:W-:Y:S02]  /*54e0*/  IMAD.U32 R232, RZ, RZ, UR8 ;  /* 0x00000008ffe87e24 */ /* 0x000fe4000f8e00ff */
[----:B------:R-:W-:Y:S01]  /*54f0*/  FFMA R17, R221, R2, R17 ;  /* 0x00000002dd117223 */ /* 0x000fe20000000011 */
[----:B------:R-:W-:Y:S02]  /*5500*/  IMAD.SHL.U32 R220, R220, 0x10, RZ ;  /* 0x00000010dcdc7824 */ /* 0x000fe400078e00ff */
[----:B------:R-:W-:Y:S02]  /*5510*/  SHF.L.U64.HI R232, R232, 0x4, R233 ;  /* 0x00000004e8e87819 */ /* 0x000fe400000102e9 */
[----:B------:R-:W-:-:S05]  /*5520*/  F2FP.BF16.F32.PACK_AB R17, RZ, R17 ;  /* 0x00000011ff11723e */ /* 0x000fca00000010ff */
[----:B------:R0:W-:Y:S01]  /*5530*/  @P6 STG.E.U16 desc[UR46][R218.64+0x12], R17 ;  /* 0x00001211da006986 */ /* 0x0001e2000c10152e */
[----:B---3--:R-:W-:-:S05]  /*5540*/  IADD3 R220, P6, R220, R4, RZ ;  /* 0x00000004dcdc7210 */ /* 0x008fca0007fde0ff */
[----:B------:R-:W-:Y:S02]  /*5550*/  IMAD.X R221, R232, 0x1, R5, P6 ;  /* 0x00000001e8dd7824 */ /* 0x000fe400030e0605 */
[----:B------:R0:W5:Y:S01]  /*5560*/  LDL.LU.64 R4, [R1+0xa8] ;  /* 0x0000a80001047983 */ /* 0x0001620000300a00 */
[----:B------:R-:W-:Y:S01]  /*5570*/  ISETP.GT.AND P6, PT, R0, 0x8, P1 ;  /* 0x000000080000780c */ /* 0x000fe20000fc4270 */
[----:B------:R-:W-:-:S12]  /*5580*/  BSSY B1, `(.L_x_99) ;  /* 0x0000003000017945 */ /* 0x000fd80003800000 */
[----:B0-----:R-:W-:Y:S05]  /*5590*/  @!P6 BRA `(.L_x_100) ;  /* 0x000000000004e947 */ /* 0x001fea0003800000 */
[----:B------:R0:W5:Y:S02]  /*55a0*/  LDG.E.LTC128B.U16 R3, desc[UR46][R22.64+0x10] ;  /* 0x0000102e16037981 */ /* 0x000164000c1e1520 */
.L_x_100:
[----:B------:R-:W-:Y:S05]  /*55b0*/  BSYNC B1 ;  /* 0x0000000000017941 */ /* 0x000fea0003800000 */
.L_x_99:
[----:B-----5:R-:W-:Y:S01]  /*55c0*/  SHF.L.U32 R17, R3, 0x10, RZ ;  /* 0x0000001003117819 */ /* 0x020fe200000006ff */
[----:B------:R-:W-:Y:S04]  /*55d0*/  BSSY B1, `(.L_x_101) ;  /* 0x0000008000017945 */ /* 0x000fe80003800000 */
[----:B------:R-:W-:-:S04]  /*55e0*/  FMUL R17, R17, R16 ;  /* 0x0000001011117220 */ /* 0x000fc80000400000 */
[----:B------:R-:W-:-:S05]  /*55f0*/  FFMA R17, R222, R2, R17 ;  /* 0x00000002de117223 */ /* 0x000fca0000000011 */
[----:B------:R-:W-:-:S05]  /*5600*/  F2FP.BF16.F32.PACK_AB R17, RZ, R17 ;  /* 0x00000011ff11723e */ /* 0x000fca00000010ff */
[----:B------:R3:W-:Y:S01]  /*5610*/  @P6 STG.E.U16 desc[UR46][R220.64+0x10], R17 ;  /* 0x00001011dc006986 */ /* 0x0007e2000c10152e */
[----:B------:R-:W-:-:S13]  /*5620*/  ISETP.GT.AND P6, PT, R0, 0x9, P1 ;  /* 0x000000090000780c */ /* 0x000fda0000fc4270 */
[----:B---3--:R-:W-:Y:S05]  /*5630*/  @!P6 BRA `(.L_x_102) ;  /* 0x000000000004e947 */ /* 0x008fea0003800000 */
[----:B------:R3:W5:Y:S02]  /*5640*/  LDG.E.LTC128B.U16 R3, desc[UR46][R22.64+0x12] ;  /* 0x0000122e16037981 */ /* 0x000764000c1e1520 */
.L_x_102:
[----:B------:R-:W-:Y:S05]  /*5650*/  BSYNC B1 ;  /* 0x0000000000017941 */ /* 0x000fea0003800000 */
.L_x_101:
[----:B-----5:R-:W-:Y:S01]  /*5660*/  IMAD.U32 R17, R3, 0x10000, RZ ;  /* 0x0001000003117824 */ /* 0x020fe200078e00ff */
[----:B------:R-:W-:Y:S03]  /*5670*/  BSSY B1, `(.L_x_103) ;  /* 0x0000008000017945 */ /* 0x000fe60003800000 */
[----:B------:R-:W-:-:S04]  /*5680*/  FMUL R220, R17, R16 ;  /* 0x0000001011dc7220 */ /* 0x000fc80000400000 */
[----:B------:R-:W-:-:S05]  /*5690*/  FFMA R220, R223, R2, R220 ;  /* 0x00000002dfdc7223 */ /* 0x000fca00000000dc */
[----:B------:R-:W-:-:S05]  /*56a0*/  F2FP.BF16.F32.PACK_AB R220, RZ, R220 ;  /* 0x000000dcffdc723e */ /* 0x000fca00000010ff */
[----:B------:R0:W-:Y:S01]  /*56b0*/  @P6 STG.E.U16 desc[UR46][R216.64+0x12], R220 ;  /* 0x000012dcd8006986 */ /* 0x0001e2000c10152e */
[----:B------:R-:W-:-:S13]  /*56c0*/  ISETP.GT.AND P6, PT, R0, 0x10, P2 ;  /* 0x000000100000780c */ /* 0x000fda00017c4270 */
[----:B0-----:R-:W-:Y:S05]  /*56d0*/  @!P6 BRA `(.L_x_104) ;  /* 0x000000000004e947 */ /* 0x001fea0003800000 */
[----:B------:R0:W5:Y:S02]  /*56e0*/  LDG.E.LTC128B.U16 R3, desc[UR46][R234.64+0x20] ;  /* 0x0000202eea037981 */ /* 0x000164000c1e1520 */
.L_x_104:
[----:B------:R-:W-:Y:S05]  /*56f0*/  BSYNC B1 ;  /* 0x0000000000017941 */ /* 0x000fea0003800000 */
.L_x_103:
        /* <DEDUP_REMOVED lines=9> */
.L_x_106:
[----:B------:R-:W-:Y:S05]  /*5790*/  BSYNC B1 ;  /* 0x0000000000017941 */ /* 0x000fea0003800000 */
.L_x_105:
        /* <DEDUP_REMOVED lines=9> */
.L_x_108:
[----:B------:R-:W-:Y:S05]  /*5830*/  BSYNC B1 ;  /* 0x0000000000017941 */ /* 0x000fea0003800000 */
.L_x_107:
        /* <DEDUP_REMOVED lines=9> */
.L_x_110:
[----:B------:R-:W-:Y:S05]  /*58d0*/  BSYNC B1 ;  /* 0x0000000000017941 */ /* 0x000fea0003800000 */
.L_x_109:
        /* <DEDUP_REMOVED lines=9> */
.L_x_112:
[----:B------:R-:W-:Y:S05]  /*5970*/  BSYNC B1 ;  /* 0x0000000000017941 */ /* 0x000fea0003800000 */
.L_x_111:
        /* <DEDUP_REMOVED lines=9> */
.L_x_114:
[----:B------:R-:W-:Y:S05]  /*5a10*/  BSYNC B1 ;  /* 0x0000000000017941 */ /* 0x000fea0003800000 */
.L_x_113:
        /* <DEDUP_REMOVED lines=9> */
.L_x_116:
[----:B------:R-:W-:Y:S05]  /*5ab0*/  BSYNC B1 ;  /* 0x0000000000017941 */ /* 0x000fea0003800000 */
.L_x_115:
        /* <DEDUP_REMOVED lines=9> */
.L_x_118:
[----:B------:R-:W-:Y:S05]  /*5b50*/  BSYNC B1 ;  /* 0x0000000000017941 */ /* 0x000fea0003800000 */
.L_x_117:
        /* <DEDUP_REMOVED lines=9> */
.L_x_120:
[----:B------:R-:W-:Y:S05]  /*5bf0*/  BSYNC B1 ;  /* 0x0000000000017941 */ /* 0x000fea0003800000 */
.L_x_119:
        /* <DEDUP_REMOVED lines=9> */
.L_x_122:
[----:B------:R-:W-:Y:S05]  /*5c90*/  BSYNC B1 ;  /* 0x0000000000017941 */ /* 0x000fea0003800000 */
.L_x_121:
        /* <DEDUP_REMOVED lines=9> */
.L_x_124:
[----:B------:R-:W-:Y:S05]  /*5d30*/  BSYNC B1 ;  /* 0x0000000000017941 */ /* 0x000fea0003800000 */
.L_x_123:
        /* <DEDUP_REMOVED lines=9> */
.L_x_126:
[----:B------:R-:W-:Y:S05]  /*5dd0*/  BSYNC B1 ;  /* 0x0000000000017941 */ /* 0x000fea0003800000 */
.L_x_125:
        /* <DEDUP_REMOVED lines=9> */
.L_x_128:
[----:B------:R-:W-:Y:S05]  /*5e70*/  BSYNC B1 ;  /* 0x0000000000017941 */ /* 0x000fea0003800000 */
.L_x_127:
        /* <DEDUP_REMOVED lines=9> */
.L_x_130:
[----:B------:R-:W-:Y:S05]  /*5f10*/  BSYNC B1 ;  /* 0x0000000000017941 */ /* 0x000fea0003800000 */
.L_x_129:
        /* <DEDUP_REMOVED lines=9> */
.L_x_132:
[----:B------:R-:W-:Y:S05]  /*5fb0*/  BSYNC B1 ;  /* 0x0000000000017941 */ /* 0x000fea0003800000 */
.L_x_131:
        /* <DEDUP_REMOVED lines=9> */
.L_x_134:
[----:B------:R-:W-:Y:S05]  /*6050*/  BSYNC B1 ;  /* 0x0000000000017941 */ /* 0x000fea0003800000 */
.L_x_133:
        /* <DEDUP_REMOVED lines=9> */
.L_x_136:
[----:B------:R-:W-:Y:S05]  /*60f0*/  BSYNC B1 ;  /* 0x0000000000017941 */ /* 0x000fea0003800000 */
.L_x_135:
        /* <DEDUP_REMOVED lines=9> */
.L_x_138:
[----:B------:R-:W-:Y:S05]  /*6190*/  BSYNC B1 ;  /* 0x0000000000017941 */ /* 0x000fea0003800000 */
.L_x_137:
        /* <DEDUP_REMOVED lines=9> */
.L_x_140:
[----:B------:R-:W-:Y:S05]  /*6230*/  BSYNC B1 ;  /* 0x0000000000017941 */ /* 0x000fea0003800000 */
.L_x_139:
        /* <DEDUP_REMOVED lines=9> */
.L_x_142:
[----:B------:R-:W-:Y:S05]  /*62d0*/  BSYNC B1 ;  /* 0x0000000000017941 */ /* 0x000fea0003800000 */
.L_x_141:
[----:B-----5:R-:W-:Y:S01]  /*62e0*/  SHF.L.U32 R17, R3, 0x10, RZ ;  /* 0x0000001003117819 */ /* 0x020fe200000006ff */
[----:B------:R-:W-:Y:S04]  /*62f0*/  BSSY B1, `(.L_x_143) ;  /* 0x0000008000017945 */ /* 0x000fe80003800000 */
[----:B------:R-:W-:-:S04]  /*6300*/  FMUL R200, R17, R16 ;  /* 0x0000001011c87220 */ /* 0x000fc80000400000 */
[----:B------:R-:W-:-:S05]  /*6310*/  FFMA R200, R211, R2, R200 ;  /* 0x00000002d3c87223 */ /* 0x000fca00000000c8 */
[----:B------:R-:W-:-:S05]  /*6320*/  F2FP.BF16.F32.PACK_AB R200, RZ, R200 ;  /* 0x000000c8ffc8723e */ /* 0x000fca00000010ff */
[----:B------:R0:W-:Y:S01]  /*6330*/  @P6 STG.E.U16 desc[UR46][R6.64+0x62], R200 ;  /* 0x000062c806006986 */ /* 0x0001e2000c10152e */
[----:B------:R-:W-:-:S13]  /*6340*/  ISETP.GT.AND P6, PT, R0, 0x38, P0 ;  /* 0x000000380000780c */ /* 0x000fda00007c4270 */
[----:B0-----:R-:W-:Y:S05]  /*6350*/  @!P6 BRA `(.L_x_144) ;  /* 0x000000000004e947 */ /* 0x001fea0003800000 */
[----:B------:R0:W5:Y:S02]  /*6360*/  LDG.E.LTC128B.U16 R3, desc[UR46][R20.64+0x70] ;  /* 0x0000702e14037981 */ /* 0x000164000c1e1520 */
.L_x_144:
[----:B------:R-:W-:Y:S05]  /*6370*/  BSYNC B1 ;  /* 0x0000000000017941 */ /* 0x000fea0003800000 */
.L_x_143:
        /* <DEDUP_REMOVED lines=9> */
.L_x_146:
[----:B------:R-:W-:Y:S05]  /*6410*/  BSYNC B1 ;  /* 0x0000000000017941 */ /* 0x000fea0003800000 */
.L_x_145:
        /* <DEDUP_REMOVED lines=9> */
.L_x_148:
[----:B------:R-:W-:Y:S05]  /*64b0*/  BSYNC B1 ;  /* 0x0000000000017941 */ /* 0x000fea0003800000 */
.L_x_147:
        /* <DEDUP_REMOVED lines=9> */
.L_x_150:
[----:B------:R-:W-:Y:S05]  /*6550*/  BSYNC B1 ;  /* 0x0000000000017941 */ /* 0x000fea0003800000 */
.L_x_149:
        /* <DEDUP_REMOVED lines=9> */
.L_x_152:
[----:B------:R-:W-:Y:S05]  /*65f0*/  BSYNC B1 ;  /* 0x0000000000017941 */ /* 0x000fea0003800000 */
.L_x_151:
        /* <DEDUP_REMOVED lines=9> */
.L_x_154:
[----:B------:R-:W-:Y:S05]  /*6690*/  BSYNC B1 ;  /* 0x0000000000017941 */ /* 0x000fea0003800000 */
.L_x_153:
        /* <DEDUP_REMOVED lines=9> */
.L_x_156:
[----:B------:R-:W-:Y:S05]  /*6730*/  BSYNC B1 ;  /* 0x0000000000017941 */ /* 0x000fea0003800000 */
.L_x_155:
        /* <DEDUP_REMOVED lines=9> */
.L_x_158:
[----:B------:R-:W-:Y:S05]  /*67d0*/  BSYNC B1 ;  /* 0x0000000000017941 */ /* 0x000fea0003800000 */
.L_x_157:
        /* <DEDUP_REMOVED lines=9> */
.L_x_160:
[----:B------:R-:W-:Y:S05]  /*6870*/  BSYNC B1 ;  /* 0x0000000000017941 */ /* 0x000fea0003800000 */
.L_x_159:
        /* <DEDUP_REMOVED lines=9> */
.L_x_162:
[----:B------:R-:W-:Y:S05]  /*6910*/  BSYNC B1 ;  /* 0x0000000000017941 */ /* 0x000fea0003800000 */
.L_x_161:
        /* <DEDUP_REMOVED lines=9> */
.L_x_164:
[----:B------:R-:W-:Y:S05]  /*69b0*/  BSYNC B1 ;  /* 0x0000000000017941 */ /* 0x000fea0003800000 */
.L_x_163:
        /* <DEDUP_REMOVED lines=9> */
.L_x_166:
[----:B------:R-:W-:Y:S05]  /*6a50*/  BSYNC B1 ;  /* 0x0000000000017941 */ /* 0x000fea0003800000 */
.L_x_165:
        /* <DEDUP_REMOVED lines=9> */
.L_x_168:
[----:B------:R-:W-:Y:S05]  /*6af0*/  BSYNC B1 ;  /* 0x0000000000017941 */ /* 0x000fea0003800000 */
.L_x_167:
        /* <DEDUP_REMOVED lines=9> */
.L_x_170:
[----:B------:R-:W-:Y:S05]  /*6b90*/  BSYNC B1 ;  /* 0x0000000000017941 */ /* 0x000fea0003800000 */
.L_x_169:
        /* <DEDUP_REMOVED lines=9> */
.L_x_172:
[----:B------:R-:W-:Y:S05]  /*6c30*/  BSYNC B1 ;  /* 0x0000000000017941 */ /* 0x000fea0003800000 */
.L_x_171:
        /* <DEDUP_REMOVED lines=9> */
.L_x_174:
[----:B------:R-:W-:Y:S05]  /*6cd0*/  BSYNC B1 ;  /* 0x0000000000017941 */ /* 0x000fea0003800000 */
.L_x_173:
        /* <DEDUP_REMOVED lines=9> */
.L_x_176:
[----:B------:R-:W-:Y:S05]  /*6d70*/  BSYNC B1 ;  /* 0x0000000000017941 */ /* 0x000fea0003800000 */
.L_x_175:
        /* <DEDUP_REMOVED lines=9> */
.L_x_178:
[----:B------:R-:W-:Y:S05]  /*6e10*/  BSYNC B1 ;  /* 0x0000000000017941 */ /* 0x000fea0003800000 */
.L_x_177:
        /* <DEDUP_REMOVED lines=9> */
.L_x_180:
[----:B------:R-:W-:Y:S05]  /*6eb0*/  BSYNC B1 ;  /* 0x0000000000017941 */ /* 0x000fea0003800000 */
.L_x_179:
        /* <DEDUP_REMOVED lines=9> */
.L_x_182:
[----:B------:R-:W-:Y:S05]  /*6f50*/  BSYNC B1 ;  /* 0x0000000000017941 */ /* 0x000fea0003800000 */
.L_x_181:
        /* <DEDUP_REMOVED lines=9> */
.L_x_184:
[----:B------:R-:W-:Y:S05]  /*6ff0*/  BSYNC B1 ;  /* 0x0000000000017941 */ /* 0x000fea0003800000 */
.L_x_183:
        /* <DEDUP_REMOVED lines=9> */
.L_x_186:
[----:B------:R-:W-:Y:S05]  /*7090*/  BSYNC B1 ;  /* 0x0000000000017941 */ /* 0x000fea0003800000 */
.L_x_185:
        /* <DEDUP_REMOVED lines=9> */
.L_x_188:
[----:B------:R-:W-:Y:S05]  /*7130*/  BSYNC B1 ;  /* 0x0000000000017941 */ /* 0x000fea0003800000 */
.L_x_187:
[----:B-----5:R-:W-:Y:S01]  /*7140*/  IMAD.U32 R17, R3, 0x10000, RZ ;  /* 0x0001000003117824 */ /* 0x020fe200078e00ff */
[----:B------:R-:W-:Y:S01]  /*7150*/  BSSY B1, `(.L_x_189) ;  /* 0x000000a000017945 */ /* 0x000fe20003800000 */
[----:B------:R-:W-:Y:S02]  /*7160*/  @P6 IMAD.MOV.U32 R168, RZ, RZ, R216 ;  /* 0x000000ffffa86224 */ /* 0x000fe400078e00d8 */
[----:B------:R-:W-:Y:S01]  /*7170*/  FMUL R17, R17, R16 ;  /* 0x0000001011117220 */ /* 0x000fe20000400000 */
[----:B------:R-:W-:-:S03]  /*7180*/  @P6 IMAD.MOV.U32 R169, RZ, RZ, R217 ;  /* 0x000000ffffa96224 */ /* 0x000fc600078e00d9 */
[----:B------:R-:W-:-:S05]  /*7190*/  FFMA R17, R170, R2, R17 ;  /* 0x00000002aa117223 */ /* 0x000fca0000000011 */
[----:B------:R-:W-:-:S05]  /*71a0*/  F2FP.BF16.F32.PACK_AB R17, RZ, R17 ;  /* 0x00000011ff11723e */ /* 0x000fca00000010ff */
[----:B------:R0:W-:Y:S01]  /*71b0*/  @P6 STG.E.U16 desc[UR46][R168.64+0x40], R17 ;  /* 0x00004011a8006986 */ /* 0x0001e2000c10152e */
[----:B------:R-:W-:-:S13]  /*71c0*/  ISETP.GT.AND P6, PT, R0, 0x21, P1 ;  /* 0x000000210000780c */ /* 0x000fda0000fc4270 */
[----:B0-----:R-:W-:Y:S05]  /*71d0*/  @!P6 BRA `(.L_x_190) ;  /* 0x000000000004e947 */ /* 0x001fea0003800000 */
[----:B------:R0:W5:Y:S02]  /*71e0*/  LDG.E.LTC128B.U16 R3, desc[UR46][R22.64+0x42] ;  /* 0x0000422e16037981 */ /* 0x000164000c1e1520 */
.L_x_190:
[----:B------:R-:W-:Y:S05]  /*71f0*/  BSYNC B1 ;  /* 0x0000000000017941 */ /* 0x000fea0003800000 */
.L_x_189:
[----:B-----5:R-:W-:Y:S01]  /*7200*/  IMAD.U32 R17, R3, 0x10000, RZ ;  /* 0x0001000003117824 */ /* 0x020fe200078e00ff */
[----:B------:R-:W-:Y:S01]  /*7210*/  BSSY B1, `(.L_x_191) ;  /* 0x000000b000017945 */ /* 0x000fe20003800000 */
[----:B------:R-:W-:Y:S02]  /*7220*/  @P6 IMAD.MOV.U32 R169, RZ, RZ, R217 ;  /* 0x000000ffffa96224 */ /* 0x000fe400078e00d9 */
[----:B------:R-:W-:-:S04]  /*7230*/  FMUL R168, R17, R16 ;  /* 0x0000001011a87220 */ /* 0x000fc80000400000 */
[----:B------:R-:W-:-:S05]  /*7240*/  FFMA R168, R171, R2, R168 ;  /* 0x00000002aba87223 */ /* 0x000fca00000000a8 */
[----:B------:R-:W-:-:S04]  /*7250*/  F2FP.BF16.F32.PACK_AB R168, RZ, R168 ;  /* 0x000000a8ffa8723e */ /* 0x000fc800000010ff */
[----:B------:R-:W-:Y:S01]  /*7260*/  PRMT R17, R168, 0x7610, R17 ;  /* 0x00007610a8117816 */ /* 0x000fe20000000011 */
[----:B------:R-:W-:-:S05]  /*7270*/  @P6 IMAD.MOV.U32 R168, RZ, RZ, R216 ;  /* 0x000000ffffa86224 */ /* 0x000fca00078e00d8 */
[----:B------:R0:W-:Y:S01]  /*7280*/  @P6 STG.E.U16 desc[UR46][R168.64+0x42], R17 ;  /* 0x00004211a8006986 */ /* 0x0001e2000c10152e */
[----:B------:R-:W-:-:S13]  /*7290*/  ISETP.GT.AND P6, PT, R0, 0x28, P2 ;  /* 0x000000280000780c */ /* 0x000fda00017c4270 */
[----:B0-----:R-:W-:Y:S05]  /*72a0*/  @!P6 BRA `(.L_x_192) ;  /* 0x000000000004e947 */ /* 0x001fea0003800000 */
[----:B------:R0:W5:Y:S02]  /*72b0*/  LDG.E.LTC128B.U16 R3, desc[UR46][R234.64+0x50] ;  /* 0x0000502eea037981 */ /* 0x000164000c1e1520 */
.L_x_192:
[----:B------:R-:W-:Y:S05]  /*72c0*/  BSYNC B1 ;  /* 0x0000000000017941 */ /* 0x000fea0003800000 */
.L_x_191:
        /* <DEDUP_REMOVED lines=9> */
.L_x_194:
[----:B------:R-:W-:Y:S05]  /*7360*/  BSYNC B1 ;  /* 0x0000000000017941 */ /* 0x000fea0003800000 */
.L_x_193:
        /* <DEDUP_REMOVED lines=9> */
.L_x_196:
[----:B------:R-:W-:Y:S05]  /*7400*/  BSYNC B1 ;  /* 0x0000000000017941 */ /* 0x000fea0003800000 */
.L_x_195:
        /* <DEDUP_REMOVED lines=11> */
.L_x_198:
[----:B------:R-:W-:Y:S05]  /*74c0*/  BSYNC B1 ;  /* 0x0000000000017941 */ /* 0x000fea0003800000 */
.L_x_197:
        /* <DEDUP_REMOVED lines=12> */
.L_x_200:
[----:B------:R-:W-:Y:S05]  /*7590*/  BSYNC B1 ;  /* 0x0000000000017941 */ /* 0x000fea0003800000 */
.L_x_199:
        /* <DEDUP_REMOVED lines=9> */
.L_x_202:
[----:B------:R-:W-:Y:S05]  /*7630*/  BSYNC B1 ;  /* 0x0000000000017941 */ /* 0x000fea0003800000 */
.L_x_201:
        /* <DEDUP_REMOVED lines=9> */
.L_x_204:
[----:B------:R-:W-:Y:S05]  /*76d0*/  BSYNC B1 ;  /* 0x0000000000017941 */ /* 0x000fea0003800000 */
.L_x_203:
        /* <DEDUP_REMOVED lines=11> */
.L_x_206:
[----:B------:R-:W-:Y:S05]  /*7790*/  BSYNC B1 ;  /* 0x0000000000017941 */ /* 0x000fea0003800000 */
.L_x_205:
[----:B-----5:R-:W-:Y:S01]  /*77a0*/  SHF.L.U32 R17, R3, 0x10, RZ ;  /* 0x0000001003117819 */ /* 0x020fe200000006ff */
[----:B------:R-:W-:Y:S01]  /*77b0*/  @P6 IMAD.MOV.U32 R169, RZ, RZ, R217 ;  /* 0x000000ffffa96224 */ /* 0x000fe200078e00d9 */
[----:B------:R-:W-:Y:S03]  /*77c0*/  BSSY B1, `(.L_x_207) ;  /* 0x000000a000017945 */ /* 0x000fe60003800000 */
        /* <DEDUP_REMOVED lines=9> */
.L_x_208:
[----:B------:R-:W-:Y:S05]  /*7860*/  BSYNC B1 ;  /* 0x0000000000017941 */ /* 0x000fea0003800000 */
.L_x_207:
        /* <DEDUP_REMOVED lines=9> */
.L_x_210:
[----:B------:R-:W-:Y:S05]  /*7900*/  BSYNC B1 ;  /* 0x0000000000017941 */ /* 0x000fea0003800000 */
.L_x_209:
        /* <DEDUP_REMOVED lines=9> */
.L_x_212:
[----:B------:R-:W-:Y:S05]  /*79a0*/  BSYNC B1 ;  /* 0x0000000000017941 */ /* 0x000fea0003800000 */
.L_x_211:
        /* <DEDUP_REMOVED lines=11> */
.L_x_214:
[----:B------:R-:W-:Y:S05]  /*7a60*/  BSYNC B1 ;  /* 0x0000000000017941 */ /* 0x000fea0003800000 */
.L_x_213:
        /* <DEDUP_REMOVED lines=12> */
.L_x_216:
[----:B------:R-:W-:Y:S05]  /*7b30*/  BSYNC B1 ;  /* 0x0000000000017941 */ /* 0x000fea0003800000 */
.L_x_215:
        /* <DEDUP_REMOVED lines=9> */
.L_x_218:
[----:B------:R-:W-:Y:S05]  /*7bd0*/  BSYNC B1 ;  /* 0x0000000000017941 */ /* 0x000fea0003800000 */
.L_x_217:
        /* <DEDUP_REMOVED lines=9> */
.L_x_220:
[----:B------:R-:W-:Y:S05]  /*7c70*/  BSYNC B1 ;  /* 0x0000000000017941 */ /* 0x000fea0003800000 */
.L_x_219:
        /* <DEDUP_REMOVED lines=9> */
.L_x_222:
[----:B------:R-:W-:Y:S05]  /*7d10*/  BSYNC B1 ;  /* 0x0000000000017941 */ /* 0x000fea0003800000 */
.L_x_221:
        /* <DEDUP_REMOVED lines=9> */
.L_x_224:
[----:B------:R-:W-:Y:S05]  /*7db0*/  BSYNC B1 ;  /* 0x0000000000017941 */ /* 0x000fea0003800000 */
.L_x_223:
        /* <DEDUP_REMOVED lines=9> */
.L_x_226:
[----:B------:R-:W-:Y:S05]  /*7e50*/  BSYNC B1 ;  /* 0x0000000000017941 */ /* 0x000fea0003800000 */
.L_x_225:
        /* <DEDUP_REMOVED lines=9> */
.L_x_228:
[----:B------:R-:W-:Y:S05]  /*7ef0*/  BSYNC B1 ;  /* 0x0000000000017941 */ /* 0x000fea0003800000 */
.L_x_227:
        /* <DEDUP_REMOVED lines=9> */
.L_x_230:
[----:B------:R-:W-:Y:S05]  /*7f90*/  BSYNC B1 ;  /* 0x0000000000017941 */ /* 0x000fea0003800000 */
.L_x_229:
        /* <DEDUP_REMOVED lines=9> */
.L_x_232:
[----:B------:R-:W-:Y:S05]  /*8030*/  BSYNC B1 ;  /* 0x0000000000017941 */ /* 0x000fea0003800000 */
.L_x_231:
        /* <DEDUP_REMOVED lines=9> */
.L_x_234:
[----:B------:R-:W-:Y:S05]  /*80d0*/  BSYNC B1 ;  /* 0x0000000000017941 */ /* 0x000fea0003800000 */
.L_x_233:
        /* <DEDUP_REMOVED lines=9> */
.L_x_236:
[----:B------:R-:W-:Y:S05]  /*8170*/  BSYNC B1 ;  /* 0x0000000000017941 */ /* 0x000fea0003800000 */
.L_x_235:
        /* <DEDUP_REMOVED lines=9> */
.L_x_238:
[----:B------:R-:W-:Y:S05]  /*8210*/  BSYNC B1 ;  /* 0x0000000000017941 */ /* 0x000fea0003800000 */
.L_x_237:
        /* <DEDUP_REMOVED lines=9> */
.L_x_240:
[----:B------:R-:W-:Y:S05]  /*82b0*/  BSYNC B1 ;  /* 0x0000000000017941 */ /* 0x000fea0003800000 */
.L_x_239:
        /* <DEDUP_REMOVED lines=9> */
.L_x_242:
[----:B------:R-:W-:Y:S05]  /*8350*/  BSYNC B1 ;  /* 0x0000000000017941 */ /* 0x000fea0003800000 */
.L_x_241:
        /* <DEDUP_REMOVED lines=9> */
.L_x_244:
[----:B------:R-:W-:Y:S05]  /*83f0*/  BSYNC B1 ;  /* 0x0000000000017941 */ /* 0x000fea0003800000 */
.L_x_243:
        /* <DEDUP_REMOVED lines=9> */
.L_x_246:
[----:B------:R-:W-:Y:S05]  /*8490*/  BSYNC B1 ;  /* 0x0000000000017941 */ /* 0x000fea0003800000 */
.L_x_245:
        /* <DEDUP_REMOVED lines=9> */
.L_x_248:
[----:B------:R-:W-:Y:S05]  /*8530*/  BSYNC B1 ;  /* 0x0000000000017941 */ /* 0x000fea0003800000 */
.L_x_247:
        /* <DEDUP_REMOVED lines=9> */
.L_x_250:
[----:B------:R-:W-:Y:S05]  /*85d0*/  BSYNC B1 ;  /* 0x0000000000017941 */ /* 0x000fea0003800000 */
.L_x_249:
        /* <DEDUP_REMOVED lines=9> */
.L_x_252:
[----:B------:R-:W-:Y:S05]  /*8670*/  BSYNC B1 ;  /* 0x0000000000017941 */ /* 0x000fea0003800000 */
.L_x_251:
        /* <DEDUP_REMOVED lines=9> */
.L_x_254:
[----:B------:R-:W-:Y:S05]  /*8710*/  BSYNC B1 ;  /* 0x0000000000017941 */ /* 0x000fea0003800000 */
.L_x_253:
        /* <DEDUP_REMOVED lines=9> */
.L_x_256:
[----:B------:R-:W-:Y:S05]  /*87b0*/  BSYNC B1 ;  /* 0x0000000000017941 */ /* 0x000fea0003800000 */
.L_x_255:
        /* <DEDUP_REMOVED lines=9> */
.L_x_258:
[----:B------:R-:W-:Y:S05]  /*8850*/  BSYNC B1 ;  /* 0x0000000000017941 */ /* 0x000fea0003800000 */
.L_x_257:
        /* <DEDUP_REMOVED lines=9> */
.L_x_260:
[----:B------:R-:W-:Y:S05]  /*88f0*/  BSYNC B1 ;  /* 0x0000000000017941 */ /* 0x000fea0003800000 */
.L_x_259:
        /* <DEDUP_REMOVED lines=9> */
.L_x_262:
[----:B------:R-:W-:Y:S05]  /*8990*/  BSYNC B1 ;  /* 0x0000000000017941 */ /* 0x000fea0003800000 */
.L_x_261:
        /* <DEDUP_REMOVED lines=9> */
.L_x_264:
[----:B------:R-:W-:Y:S05]  /*8a30*/  BSYNC B1 ;  /* 0x0000000000017941 */ /* 0x000fea0003800000 */
.L_x_263:
        /* <DEDUP_REMOVED lines=9> */
.L_x_266:
[----:B------:R-:W-:Y:S05]  /*8ad0*/  BSYNC B1 ;  /* 0x0000000000017941 */ /* 0x000fea0003800000 */
.L_x_265:
        /* <DEDUP_REMOVED lines=9> */
.L_x_268:
[----:B------:R-:W-:Y:S05]  /*8b70*/  BSYNC B1 ;  /* 0x0000000000017941 */ /* 0x000fea0003800000 */
.L_x_267:
        /* <DEDUP_REMOVED lines=9> */
.L_x_270:
[----:B------:R-:W-:Y:S05]  /*8c10*/  BSYNC B1 ;  /* 0x0000000000017941 */ /* 0x000fea0003800000 */
.L_x_269:
        /* <DEDUP_REMOVED lines=9> */
.L_x_272:
[----:B------:R-:W-:Y:S05]  /*8cb0*/  BSYNC B1 ;  /* 0x0000000000017941 */ /* 0x000fea0003800000 */
.L_x_271:
        /* <DEDUP_REMOVED lines=9> */
.L_x_274:
[----:B------:R-:W-:Y:S05]  /*8d50*/  BSYNC B1 ;  /* 0x0000000000017941 */ /* 0x000fea0003800000 */
.L_x_273:
        /* <DEDUP_REMOVED lines=9> */
.L_x_276:
[----:B------:R-:W-:Y:S05]  /*8df0*/  BSYNC B1 ;  /* 0x0000000000017941 */ /* 0x000fea0003800000 */
.L_x_275:
        /* <DEDUP_REMOVED lines=9> */
.L_x_278:
[----:B------:R-:W-:Y:S05]  /*8e90*/  BSYNC B1 ;  /* 0x0000000000017941 */ /* 0x000fea0003800000 */
.L_x_277:
        /* <DEDUP_REMOVED lines=9> */
.L_x_280:
[----:B------:R-:W-:Y:S05]  /*8f30*/  BSYNC B1 ;  /* 0x0000000000017941 */ /* 0x000fea0003800000 */
.L_x_279:
        /* <DEDUP_REMOVED lines=9> */
.L_x_282:
[----:B------:R-:W-:Y:S05]  /*8fd0*/  BSYNC B1 ;  /* 0x0000000000017941 */ /* 0x000fea0003800000 */
.L_x_281:
        /* <DEDUP_REMOVED lines=9> */
.L_x_284:
[----:B------:R-:W-:Y:S05]  /*9070*/  BSYNC B1 ;  /* 0x0000000000017941 */ /* 0x000fea0003800000 */
.L_x_283:
        /* <DEDUP_REMOVED lines=11> */
.L_x_286:
[----:B------:R-:W-:Y:S05]  /*9130*/  BSYNC B1 ;  /* 0x0000000000017941 */ /* 0x000fea0003800000 */
.L_x_285:
        /* <DEDUP_REMOVED lines=12> */
.L_x_288:
[----:B------:R-:W-:Y:S05]  /*9200*/  BSYNC B1 ;  /* 0x0000000000017941 */ /* 0x000fea0003800000 */
.L_x_287:
        /* <DEDUP_REMOVED lines=9> */
.L_x_290:
[----:B------:R-:W-:Y:S05]  /*92a0*/  BSYNC B1 ;  /* 0x0000000000017941 */ /* 0x000fea0003800000 */
.L_x_289:
        /* <DEDUP_REMOVED lines=9> */
.L_x_292:
[----:B------:R-:W-:Y:S05]  /*9340*/  BSYNC B1 ;  /* 0x0000000000017941 */ /* 0x000fea0003800000 */
.L_x_291:
        /* <DEDUP_REMOVED lines=11> */
.L_x_294:
[----:B------:R-:W-:Y:S05]  /*9400*/  BSYNC B1 ;  /* 0x0000000000017941 */ /* 0x000fea0003800000 */
.L_x_293:
        /* <DEDUP_REMOVED lines=12> */
.L_x_296:
[----:B------:R-:W-:Y:S05]  /*94d0*/  BSYNC B1 ;  /* 0x0000000000017941 */ /* 0x000fea0003800000 */
.L_x_295:
        /* <DEDUP_REMOVED lines=9> */
.L_x_298:
[----:B------:R-:W-:Y:S05]  /*9570*/  BSYNC B1 ;  /* 0x0000000000017941 */ /* 0x000fea0003800000 */
.L_x_297:
        /* <DEDUP_REMOVED lines=9> */
.L_x_300:
[----:B------:R-:W-:Y:S05]  /*9610*/  BSYNC B1 ;  /* 0x0000000000017941 */ /* 0x000fea0003800000 */
.L_x_299:
[----:B-----5:R-:W-:Y:S01]  /*9620*/  IMAD.U32 R17, R3, 0x10000, RZ ;  /* 0x0001000003117824 */ /* 0x020fe200078e00ff */
[----:B------:R-:W-:Y:S01]  /*9630*/  @P6 MOV R121, R217 ;  /* 0x000000d900796202 */ /* 0x000fe20000000f00 */
[----:B------:R-:W-:Y:S01]  /*9640*/  @P6 IMAD.MOV.U32 R120, RZ, RZ, R216 ;  /* 0x000000ffff786224 */ /* 0x000fe200078e00d8 */
[----:B------:R-:W-:Y:S01]  /*9650*/  BSSY B1, `(.L_x_301) ;  /* 0x0000008000017945 */ /* 0x000fe20003800000 */
[----:B------:R-:W-:-:S04]  /*9660*/  FMUL R17, R17, R16 ;  /* 0x0000001011117220 */ /* 0x000fc80000400000 */
[----:B------:R-:W-:-:S05]  /*9670*/  FFMA R17, R130, R2, R17 ;  /* 0x0000000282117223 */ /* 0x000fca0000000011 */
[----:B------:R-:W-:-:S05]  /*9680*/  F2FP.BF16.F32.PACK_AB R17, RZ, R17 ;  /* 0x00000011ff11723e */ /* 0x000fca00000010ff */
[----:B------:R0:W-:Y:S01]  /*9690*/  @P6 STG.E.U16 desc[UR46][R120.64+0xa0], R17 ;  /* 0x0000a01178006986 */ /* 0x0001e2000c10152e */
[----:B------:R-:W-:-:S13]  /*96a0*/  ISETP.GT.AND P6, PT, R0, 0x51, P1 ;  /* 0x000000510000780c */ /* 0x000fda0000fc4270 */
[----:B0-----:R-:W-:Y:S05]  /*96b0*/  @!P6 BRA `(.L_x_302) ;  /* 0x000000000004e947 */ /* 0x001fea0003800000 */
[----:B------:R0:W5:Y:S02]  /*96c0*/  LDG.E.LTC128B.U16 R3, desc[UR46][R22.64+0xa2] ;  /* 0x0000a22e16037981 */ /* 0x000164000c1e1520 */
.L_x_302:
[----:B------:R-:W-:Y:S05]  /*96d0*/  BSYNC B1 ;  /* 0x0000000000017941 */ /* 0x000fea0003800000 */
.L_x_301:
        /* <DEDUP_REMOVED lines=12> */
.L_x_304:
[----:B------:R-:W-:Y:S05]  /*97a0*/  BSYNC B1 ;  /* 0x0000000000017941 */ /* 0x000fea0003800000 */
.L_x_303:
        /* <DEDUP_REMOVED lines=9> */
.L_x_306:
[----:B------:R-:W-:Y:S05]  /*9840*/  BSYNC B1 ;  /* 0x0000000000017941 */ /* 0x000fea0003800000 */
.L_x_305:
        /* <DEDUP_REMOVED lines=9> */
.L_x_308:
[----:B------:R-:W-:Y:S05]  /*98e0*/  BSYNC B1 ;  /* 0x0000000000017941 */ /* 0x000fea0003800000 */
.L_x_307:
        /* <DEDUP_REMOVED lines=11> */
.L_x_310:
[----:B------:R-:W-:Y:S05]  /*99a0*/  BSYNC B1 ;  /* 0x0000000000017941 */ /* 0x000fea0003800000 */
.L_x_309:
        /* <DEDUP_REMOVED lines=12> */
.L_x_312:
[----:B------:R-:W-:Y:S05]  /*9a70*/  BSYNC B1 ;  /* 0x0000000000017941 */ /* 0x000fea0003800000 */
.L_x_311:
        /* <DEDUP_REMOVED lines=9> */
.L_x_314:
[----:B------:R-:W-:Y:S05]  /*9b10*/  BSYNC B1 ;  /* 0x0000000000017941 */ /* 0x000fea0003800000 */
.L_x_313:
        /* <DEDUP_REMOVED lines=9> */
.L_x_316:
[----:B------:R-:W-:Y:S05]  /*9bb0*/  BSYNC B1 ;  /* 0x0000000000017941 */ /* 0x000fea0003800000 */
.L_x_315:
        /* <DEDUP_REMOVED lines=9> */
.L_x_318:
[----:B------:R-:W-:Y:S05]  /*9c50*/  BSYNC B1 ;  /* 0x0000000000017941 */ /* 0x000fea0003800000 */
.L_x_317:
        /* <DEDUP_REMOVED lines=9> */
.L_x_320:
[----:B------:R-:W-:Y:S05]  /*9cf0*/  BSYNC B1 ;  /* 0x0000000000017941 */ /* 0x000fea0003800000 */
.L_x_319:
        /* <DEDUP_REMOVED lines=9> */
.L_x_322:
[----:B------:R-:W-:Y:S05]  /*9d90*/  BSYNC B1 ;  /* 0x0000000000017941 */ /* 0x000fea0003800000 */
.L_x_321:
        /* <DEDUP_REMOVED lines=9> */
.L_x_324:
[----:B------:R-:W-:Y:S05]  /*9e30*/  BSYNC B1 ;  /* 0x0000000000017941 */ /* 0x000fea0003800000 */
.L_x_323:
        /* <DEDUP_REMOVED lines=9> */
.L_x_326:
[----:B------:R-:W-:Y:S05]  /*9ed0*/  BSYNC B1 ;  /* 0x0000000000017941 */ /* 0x000fea0003800000 */
.L_x_325:
        /* <DEDUP_REMOVED lines=9> */
.L_x_328:
[----:B------:R-:W-:Y:S05]  /*9f70*/  BSYNC B1 ;  /* 0x0000000000017941 */ /* 0x000fea0003800000 */
.L_x_327:
        /* <DEDUP_REMOVED lines=9> */
.L_x_330:
[----:B------:R-:W-:Y:S05]  /*a010*/  BSYNC B1 ;  /* 0x0000000000017941 */ /* 0x000fea0003800000 */
.L_x_329:
        /* <DEDUP_REMOVED lines=9> */
.L_x_332:
[----:B------:R-:W-:Y:S05]  /*a0b0*/  BSYNC B1 ;  /* 0x0000000000017941 */ /* 0x000fea0003800000 */
.L_x_331:
        /* <DEDUP_REMOVED lines=9> */
.L_x_334:
[----:B------:R-:W-:Y:S05]  /*a150*/  BSYNC B1 ;  /* 0x0000000000017941 */ /* 0x000fea0003800000 */
.L_x_333:
        /* <DEDUP_REMOVED lines=9> */
.L_x_336:
[----:B------:R-:W-:Y:S05]  /*a1f0*/  BSYNC B1 ;  /* 0x0000000000017941 */ /* 0x000fea0003800000 */
.L_x_335:
        /* <DEDUP_REMOVED lines=9> */
.L_x_338:
[----:B------:R-:W-:Y:S05]  /*a290*/  BSYNC B1 ;  /* 0x0000000000017941 */ /* 0x000fea0003800000 */
.L_x_337:
        /* <DEDUP_REMOVED lines=9> */
.L_x_340:
[----:B------:R-:W-:Y:S05]  /*a330*/  BSYNC B1 ;  /* 0x0000000000017941 */ /* 0x000fea0003800000 */
.L_x_339:
        /* <DEDUP_REMOVED lines=9> */
.L_x_342:
[----:B------:R-:W-:Y:S05]  /*a3d0*/  BSYNC B1 ;  /* 0x0000000000017941 */ /* 0x000fea0003800000 */
.L_x_341:
        /* <DEDUP_REMOVED lines=9> */
.L_x_344:
[----:B------:R-:W-:Y:S05]  /*a470*/  BSYNC B1 ;  /* 0x0000000000017941 */ /* 0x000fea0003800000 */
.L_x_343:
        /* <DEDUP_REMOVED lines=9> */
.L_x_346:
[----:B------:R-:W-:Y:S05]  /*a510*/  BSYNC B1 ;  /* 0x0000000000017941 */ /* 0x000fea0003800000 */
.L_x_345:
        /* <DEDUP_REMOVED lines=9> */
.L_x_348:
[----:B------:R-:W-:Y:S05]  /*a5b0*/  BSYNC B1 ;  /* 0x0000000000017941 */ /* 0x000fea0003800000 */
.L_x_347:
        /* <DEDUP_REMOVED lines=9> */
.L_x_350:
[----:B------:R-:W-:Y:S05]  /*a650*/  BSYNC B1 ;  /* 0x0000000000017941 */ /* 0x000fea0003800000 */
.L_x_349:
        /* <DEDUP_REMOVED lines=9> */
.L_x_352:
[----:B------:R-:W-:Y:S05]  /*a6f0*/  BSYNC B1 ;  /* 0x0000000000017941 */ /* 0x000fea0003800000 */
.L_x_351:
        /* <DEDUP_REMOVED lines=9> */
.L_x_354:
[----:B------:R-:W-:Y:S05]  /*a790*/  BSYNC B1 ;  /* 0x0000000000017941 */ /* 0x000fea0003800000 */
.L_x_353:
        /* <DEDUP_REMOVED lines=9> */
.L_x_356:
[----:B------:R-:W-:Y:S05]  /*a830*/  BSYNC B1 ;  /* 0x0000000000017941 */ /* 0x000fea0003800000 */
.L_x_355:
        /* <DEDUP_REMOVED lines=9> */
.L_x_358:
[----:B------:R-:W-:Y:S05]  /*a8d0*/  BSYNC B1 ;  /* 0x0000000000017941 */ /* 0x000fea0003800000 */
.L_x_357:
        /* <DEDUP_REMOVED lines=9> */
.L_x_360:
[----:B------:R-:W-:Y:S05]  /*a970*/  BSYNC B1 ;  /* 0x0000000000017941 */ /* 0x000fea0003800000 */
.L_x_359:
        /* <DEDUP_REMOVED lines=9> */
.L_x_362:
[----:B------:R-:W-:Y:S05]  /*aa10*/  BSYNC B1 ;  /* 0x0000000000017941 */ /* 0x000fea0003800000 */
.L_x_361:
        /* <DEDUP_REMOVED lines=9> */
.L_x_364:
[----:B------:R-:W-:Y:S05]  /*aab0*/  BSYNC B1 ;  /* 0x0000000000017941 */ /* 0x000fea0003800000 */
.L_x_363:
        /* <DEDUP_REMOVED lines=9> */
.L_x_366:
[----:B------:R-:W-:Y:S05]  /*ab50*/  BSYNC B1 ;  /* 0x0000000000017941 */ /* 0x000fea0003800000 */
.L_x_365:
        /* <DEDUP_REMOVED lines=9> */
.L_x_368:
[----:B------:R-:W-:Y:S05]  /*abf0*/  BSYNC B1 ;  /* 0x0000000000017941 */ /* 0x000fea0003800000 */
.L_x_367:
        /* <DEDUP_REMOVED lines=9> */
.L_x_370:
[----:B------:R-:W-:Y:S05]  /*ac90*/  BSYNC B1 ;  /* 0x0000000000017941 */ /* 0x000fea0003800000 */
.L_x_369:
        /* <DEDUP_REMOVED lines=9> */
.L_x_372:
[----:B------:R-:W-:Y:S05]  /*ad30*/  BSYNC B1 ;  /* 0x0000000000017941 */ /* 0x000fea0003800000 */
.L_x_371:
        /* <DEDUP_REMOVED lines=9> */
.L_x_374:
[----:B------:R-:W-:Y:S05]  /*add0*/  BSYNC B1 ;  /* 0x0000000000017941 */ /* 0x000fea0003800000 */
.L_x_373:
        /* <DEDUP_REMOVED lines=9> */
.L_x_376:
[----:B------:R-:W-:Y:S05]  /*ae70*/  BSYNC B1 ;  /* 0x0000000000017941 */ /* 0x000fea0003800000 */
.L_x_375:
        /* <DEDUP_REMOVED lines=9> */
.L_x_378:
[----:B------:R-:W-:Y:S05]  /*af10*/  BSYNC B1 ;  /* 0x0000000000017941 */ /* 0x000fea0003800000 */
.L_x_377:
        /* <DEDUP_REMOVED lines=9> */
.L_x_380:
[----:B------:R-:W-:Y:S05]  /*afb0*/  BSYNC B1 ;  /* 0x0000000000017941 */ /* 0x000fea0003800000 */
.L_x_379:
        /* <DEDUP_REMOVED lines=11> */
.L_x_382:
[----:B------:R-:W-:Y:S05]  /*b070*/  BSYNC B1 ;  /* 0x0000000000017941 */ /* 0x000fea0003800000 */
.L_x_381:
        /* <DEDUP_REMOVED lines=12> */
.L_x_384:
[----:B------:R-:W-:Y:S05]  /*b140*/  BSYNC B1 ;  /* 0x0000000000017941 */ /* 0x000fea0003800000 */
.L_x_383:
        /* <DEDUP_REMOVED lines=9> */
.L_x_386:
[----:B------:R-:W-:Y:S05]  /*b1e0*/  BSYNC B1 ;  /* 0x0000000000017941 */ /* 0x000fea0003800000 */
.L_x_385:
        /* <DEDUP_REMOVED lines=9> */
.L_x_388:
[----:B------:R-:W-:Y:S05]  /*b280*/  BSYNC B1 ;  /* 0x0000000000017941 */ /* 0x000fea0003800000 */
.L_x_387:
        /* <DEDUP_REMOVED lines=11> */
.L_x_390:
[----:B------:R-:W-:Y:S05]  /*b340*/  BSYNC B1 ;  /* 0x0000000000017941 */ /* 0x000fea0003800000 */
.L_x_389:
        /* <DEDUP_REMOVED lines=12> */
.L_x_392:
[----:B------:R-:W-:Y:S05]  /*b410*/  BSYNC B1 ;  /* 0x0000000000017941 */ /* 0x000fea0003800000 */
.L_x_391:
        /* <DEDUP_REMOVED lines=9> */
.L_x_394:
[----:B------:R-:W-:Y:S05]  /*b4b0*/  BSYNC B1 ;  /* 0x0000000000017941 */ /* 0x000fea0003800000 */
.L_x_393:
        /* <DEDUP_REMOVED lines=9> */
.L_x_396:
[----:B------:R-:W-:Y:S05]  /*b550*/  BSYNC B1 ;  /* 0x0000000000017941 */ /* 0x000fea0003800000 */
.L_x_395:
[----:B-----5:R-:W-:Y:S01]  /*b560*/  SHF.L.U32 R17, R3, 0x10, RZ ;  /* 0x0000001003117819 */ /* 0x020fe200000006ff */
[----:B------:R-:W-:Y:S01]  /*b570*/  @P6 IMAD.MOV.U32 R72, RZ, RZ, R216 ;  /* 0x000000ffff486224 */ /* 0x000fe200078e00d8 */
[----:B------:R-:W-:Y:S01]  /*b580*/  BSSY B1, `(.L_x_397) ;  /* 0x0000009000017945 */ /* 0x000fe20003800000 */
[----:B------:R-:W-:Y:S02]  /*b590*/  @P6 IMAD.MOV.U32 R73, RZ, RZ, R217 ;  /* 0x000000ffff496224 */ /* 0x000fe400078e00d9 */
[----:B------:R-:W-:-:S04]  /*b5a0*/  FMUL R17, R17, R16 ;  /* 0x0000001011117220 */ /* 0x000fc80000400000 */
[----:B------:R-:W-:-:S05]  /*b5b0*/  FFMA R17, R82, R2, R17 ;  /* 0x0000000252117223 */ /* 0x000fca0000000011 */
[----:B------:R-:W-:-:S05]  /*b5c0*/  F2FP.BF16.F32.PACK_AB R17, RZ, R17 ;  /* 0x00000011ff11723e */ /* 0x000fca00000010ff */
[----:B------:R0:W-:Y:S01]  /*b5d0*/  @P6 STG.E.U16 desc[UR46][R72.64+0xe0], R17 ;  /* 0x0000e01148006986 */ /* 0x0001e2000c10152e */
[----:B------:R-:W-:-:S13]  /*b5e0*/  ISETP.GT.AND P6, PT, R0, 0x71, P1 ;  /* 0x000000710000780c */ /* 0x000fda0000fc4270 */
[----:B0-----:R-:W-:Y:S05]  /*b5f0*/  @!P6 BRA `(.L_x_398) ;  /* 0x000000000004e947 */ /* 0x001fea0003800000 */
[----:B------:R0:W5:Y:S02]  /*b600*/  LDG.E.LTC128B.U16 R3, desc[UR46][R22.64+0xe2] ;  /* 0x0000e22e16037981 */ /* 0x000164000c1e1520 */
.L_x_398:
[----:B------:R-:W-:Y:S05]  /*b610*/  BSYNC B1 ;  /* 0x0000000000017941 */ /* 0x000fea0003800000 */
.L_x_397:
        /* <DEDUP_REMOVED lines=12> */
.L_x_400:
[----:B------:R-:W-:Y:S05]  /*b6e0*/  BSYNC B1 ;  /* 0x0000000000017941 */ /* 0x000fea0003800000 */
.L_x_399:
        /* <DEDUP_REMOVED lines=9> */
.L_x_402:
[----:B------:R-:W-:Y:S05]  /*b780*/  BSYNC B1 ;  /* 0x0000000000017941 */ /* 0x000fea0003800000 */
.L_x_401:
        /* <DEDUP_REMOVED lines=9> */
.L_x_404:
[----:B------:R-:W-:Y:S05]  /*b820*/  BSYNC B1 ;  /* 0x0000000000017941 */ /* 0x000fea0003800000 */
.L_x_403:
        /* <DEDUP_REMOVED lines=11> */
.L_x_406:
[----:B------:R-:W-:Y:S05]  /*b8e0*/  BSYNC B1 ;  /* 0x0000000000017941 */ /* 0x000fea0003800000 */
.L_x_405:
        /* <DEDUP_REMOVED lines=12> */
.L_x_408:
[----:B------:R-:W-:Y:S05]  /*b9b0*/  BSYNC B1 ;  /* 0x0000000000017941 */ /* 0x000fea0003800000 */
.L_x_407:
        /* <DEDUP_REMOVED lines=9> */
.L_x_410:
[----:B------:R-:W-:Y:S05]  /*ba50*/  BSYNC B1 ;  /* 0x0000000000017941 */ /* 0x000fea0003800000 */
.L_x_409:
        /* <DEDUP_REMOVED lines=9> */
.L_x_412:
[----:B------:R-:W-:Y:S05]  /*baf0*/  BSYNC B1 ;  /* 0x0000000000017941 */ /* 0x000fea0003800000 */
.L_x_411:
        /* <DEDUP_REMOVED lines=9> */
.L_x_414:
[----:B------:R-:W-:Y:S05]  /*bb90*/  BSYNC B1 ;  /* 0x0000000000017941 */ /* 0x000fea0003800000 */
.L_x_413:
        /* <DEDUP_REMOVED lines=9> */
.L_x_416:
[----:B------:R-:W-:Y:S05]  /*bc30*/  BSYNC B1 ;  /* 0x0000000000017941 */ /* 0x000fea0003800000 */
.L_x_415:
        /* <DEDUP_REMOVED lines=9> */
.L_x_418:
[----:B------:R-:W-:Y:S05]  /*bcd0*/  BSYNC B1 ;  /* 0x0000000000017941 */ /* 0x000fea0003800000 */
.L_x_417:
        /* <DEDUP_REMOVED lines=9> */
.L_x_420:
[----:B------:R-:W-:Y:S05]  /*bd70*/  BSYNC B1 ;  /* 0x0000000000017941 */ /* 0x000fea0003800000 */
.L_x_419:
        /* <DEDUP_REMOVED lines=9> */
.L_x_422:
[----:B------:R-:W-:Y:S05]  /*be10*/  BSYNC B1 ;  /* 0x0000000000017941 */ /* 0x000fea0003800000 */
.L_x_421:
        /* <DEDUP_REMOVED lines=9> */
.L_x_424:
[----:B------:R-:W-:Y:S05]  /*beb0*/  BSYNC B1 ;  /* 0x0000000000017941 */ /* 0x000fea0003800000 */
.L_x_423:
        /* <DEDUP_REMOVED lines=9> */
.L_x_426:
[----:B------:R-:W-:Y:S05]  /*bf50*/  BSYNC B1 ;  /* 0x0000000000017941 */ /* 0x000fea0003800000 */
.L_x_425:
        /* <DEDUP_REMOVED lines=9> */
.L_x_428:
[----:B------:R-:W-:Y:S05]  /*bff0*/  BSYNC B1 ;  /* 0x0000000000017941 */ /* 0x000fea0003800000 */
.L_x_427:
        /* <DEDUP_REMOVED lines=9> */
.L_x_430:
[----:B------:R-:W-:Y:S05]  /*c090*/  BSYNC B1 ;  /* 0x0000000000017941 */ /* 0x000fea0003800000 */
.L_x_429:
        /* <DEDUP_REMOVED lines=9> */
.L_x_432:
[----:B------:R-:W-:Y:S05]  /*c130*/  BSYNC B1 ;  /* 0x0000000000017941 */ /* 0x000fea0003800000 */
.L_x_431:
[----:B-----5:R-:W-:Y:S01]  /*c140*/  IMAD.U32 R17, R3, 0x10000, RZ ;  /* 0x0001000003117824 */ /* 0x020fe200078e00ff */
[----:B------:R-:W-:Y:S01]  /*c150*/  ISETP.GT.AND P0, PT, R0, 0x99, P0 ;  /* 0x000000990000780c */ /* 0x000fe20000704270 */
[----:B------:R-:W-:Y:S02]  /*c160*/  BSSY B1, `(.L_x_433) ;  /* 0x0000007000017945 */ /* 0x000fe40003800000 */
[----:B------:R-:W-:-:S04]  /*c170*/  FMUL R17, R17, R16 ;  /* 0x0000001011117220 */ /* 0x000fc80000400000 */
[----:B------:R-:W-:-:S05]  /*c180*/  FFMA R17, R68, R2, R17 ;  /* 0x0000000244117223 */ /* 0x000fca0000000011 */
[----:B------:R-:W-:-:S05]  /*c190*/  F2FP.BF16.F32.PACK_AB R17, RZ, R17 ;  /* 0x00000011ff11723e */ /* 0x000fca00000010ff */
[----:B------:R0:W-:Y:S01]  /*c1a0*/  @P6 STG.E.U16 desc[UR46][R4.64+0x130], R17 ;  /* 0x0001301104006986 */ /* 0x0001e2000c10152e */
[----:B------:R-:W-:Y:S05]  /*c1b0*/  @!P0 BRA `(.L_x_434) ;  /* 0x0000000000048947 */ /* 0x000fea0003800000 */
[----:B------:R0:W5:Y:S02]  /*c1c0*/  LDG.E.LTC128B.U16 R3, desc[UR46][R20.64+0x132] ;  /* 0x0001322e14037981 */ /* 0x000164000c1e1520 */
.L_x_434:
[----:B------:R-:W-:Y:S05]  /*c1d0*/  BSYNC B1 ;  /* 0x0000000000017941 */ /* 0x000fea0003800000 */
.L_x_433:
[----:B0----5:R-:W-:Y:S01]  /*c1e0*/  IMAD.U32 R17, R3, 0x10000, RZ ;  /* 0x0001000003117824 */ /* 0x021fe200078e00ff */
        /* <DEDUP_REMOVED lines=8> */
.L_x_436:
[----:B------:R-:W-:Y:S05]  /*c270*/  BSYNC B1 ;  /* 0x0000000000017941 */ /* 0x000fea0003800000 */
.L_x_435:
[----:B0----5:R-:W-:Y:S01]  /*c280*/  IMAD.U32 R5, R3, 0x10000, RZ ;  /* 0x0001000003057824 */ /* 0x021fe200078e00ff */
[----:B------:R-:W-:Y:S01]  /*c290*/  ISETP.GT.AND P5, PT, R0, 0x99, P5 ;  /* 0x000000990000780c */ /* 0x000fe20002fa4270 */
[----:B------:R-:W-:Y:S01]  /*c2a0*/  @P6 IMAD.MOV.U32 R4, RZ, RZ, R6 ;  /* 0x000000ffff046224 */ /* 0x000fe200078e0006 */
[----:B------:R-:W-:Y:S01]  /*c2b0*/  BSSY B1, `(.L_x_437) ;  /* 0x0000009000017945 */ /* 0x000fe20003800000 */
[----:B------:R-:W-:-:S04]  /*c2c0*/  FMUL R5, R5, R16 ;  /* 0x0000001005057220 */ /* 0x000fc80000400000 */
[----:B------:R-:W-:-:S05]  /*c2d0*/  FFMA R5, R70, R2, R5 ;  /* 0x0000000246057223 */ /* 0x000fca0000000005 */
[----:B------:R-:W-:-:S04]  /*c2e0*/  F2FP.BF16.F32.PACK_AB R5, RZ, R5 ;  /* 0x00000005ff05723e */ /* 0x000fc800000010ff */
[----:B------:R-:W-:Y:S01]  /*c2f0*/  PRMT R17, R5, 0x7610, R17 ;  /* 0x0000761005117816 */ /* 0x000fe20000000011 */
[----:B------:R-:W-:-:S05]  /*c300*/  @P6 IMAD.MOV.U32 R5, RZ, RZ, R7 ;  /* 0x000000ffff056224 */ /* 0x000fca00078e0007 */
[----:B------:R0:W-:Y:S01]  /*c310*/  @P6 STG.E.U16 desc[UR46][R4.64+0x130], R17 ;  /* 0x0001301104006986 */ /* 0x0001e2000c10152e */
[----:B------:R-:W-:Y:S05]  /*c320*/  @!P5 BRA `(.L_x_438) ;  /* 0x000000000004d947 */ /* 0x000fea0003800000 */
[----:B------:R0:W5:Y:S02]  /*c330*/  LDG.E.LTC128B.U16 R3, desc[UR46][R18.64+0x132] ;  /* 0x0001322e12037981 */ /* 0x000164000c1e1520 */
.L_x_438:
[----:B------:R-:W-:Y:S05]  /*c340*/  BSYNC B1 ;  /* 0x0000000000017941 */ /* 0x000fea0003800000 */
.L_x_437:
        /* <DEDUP_REMOVED lines=9> */
.L_x_440:
[----:B------:R-:W-:Y:S05]  /*c3e0*/  BSYNC B1 ;  /* 0x0000000000017941 */ /* 0x000fea0003800000 */
.L_x_439:
        /* <DEDUP_REMOVED lines=9> */
.L_x_442:
[----:B------:R-:W-:Y:S05]  /*c480*/  BSYNC B1 ;  /* 0x0000000000017941 */ /* 0x000fea0003800000 */
.L_x_441:
        /* <DEDUP_REMOVED lines=9> */
.L_x_444:
[----:B------:R-:W-:Y:S05]  /*c520*/  BSYNC B1 ;  /* 0x0000000000017941 */ /* 0x000fea0003800000 */
.L_x_443:
[----:B-----5:R-:W-:Y:S01]  /*c530*/  IMAD.U32 R5, R3, 0x10000, RZ ;  /* 0x0001000003057824 */ /* 0x020fe200078e00ff */
[----:B------:R-:W-:Y:S01]  /*c540*/  ISETP.GT.AND P5, PT, R0, 0x81, P3 ;  /* 0x000000810000780c */ /* 0x000fe20001fa4270 */
[----:B0-----:R-:W-:Y:S01]  /*c550*/  @P0 IMAD.MOV.U32 R4, RZ, RZ, R14 ;  /* 0x000000ffff040224 */ /* 0x001fe200078e000e */
        /* <DEDUP_REMOVED lines=9> */
.L_x_446:
[----:B------:R-:W-:Y:S05]  /*c5f0*/  BSYNC B1 ;  /* 0x0000000000017941 */ /* 0x000fea0003800000 */
.L_x_445:
[----:B0----5:R-:W-:Y:S01]  /*c600*/  IMAD.U32 R5, R3, 0x10000, RZ ;  /* 0x0001000003057824 */ /* 0x021fe200078e00ff */
[----:B------:R-:W-:Y:S01]  /*c610*/  ISETP.GT.AND P0, PT, R0, 0x88, P4 ;  /* 0x000000880000780c */ /* 0x000fe20002704270 */
[----:B------:R-:W-:Y:S02]  /*c620*/  BSSY B1, `(.L_x_447) ;  /* 0x000000a000017945 */ /* 0x000fe40003800000 */
[----:B------:R-:W-:Y:S01]  /*c630*/  FMUL R4, R5, R16 ;  /* 0x0000001005047220 */ /* 0x000fe20000400000 */
[----:B------:R-:W-:-:S03]  /*c640*/  @P5 IMAD.MOV.U32 R5, RZ, RZ, R15 ;  /* 0x000000ffff055224 */ /* 0x000fc600078e000f */
[----:B------:R-:W-:-:S05]  /*c650*/  FFMA R4, R43, R2, R4 ;  /* 0x000000022b047223 */ /* 0x000fca0000000004 */
[----:B------:R-:W-:-:S04]  /*c660*/  F2FP.BF16.F32.PACK_AB R4, RZ, R4 ;  /* 0x00000004ff04723e */ /* 0x000fc800000010ff */
[----:B------:R-:W-:Y:S01]  /*c670*/  PRMT R6, R4, 0x7610, R6 ;  /* 0x0000761004067816 */ /* 0x000fe20000000006 */
[----:B------:R-:W-:-:S05]  /*c680*/  @P5 IMAD.MOV.U32 R4, RZ, RZ, R14 ;  /* 0x000000ffff045224 */ /* 0x000fca00078e000e */
[----:B------:R0:W-:Y:S01]  /*c690*/  @P5 STG.E.U16 desc[UR46][R4.64+0x102], R6 ;  /* 0x0001020604005986 */ /* 0x0001e2000c10152e */
[----:B------:R-:W-:Y:S05]  /*c6a0*/  @!P0 BRA `(.L_x_448) ;  /* 0x0000000000048947 */ /* 0x000fea0003800000 */
[----:B------:R0:W5:Y:S02]  /*c6b0*/  LDG.E.LTC128B.U16 R3, desc[UR46][R8.64+0x110] ;  /* 0x0001102e08037981 */ /* 0x000164000c1e1520 */
.L_x_448:
[----:B------:R-:W-:Y:S05]  /*c6c0*/  BSYNC B1 ;  /* 0x0000000000017941 */ /* 0x000fea0003800000 */
.L_x_447:
[----:B0----5:R-:W-:Y:S01]  /*c6d0*/  SHF.L.U32 R5, R3, 0x10, RZ ;  /* 0x0000001003057819 */ /* 0x021fe200000006ff */
[----:B------:R-:W-:Y:S01]  /*c6e0*/  BSSY B1, `(.L_x_449) ;  /* 0x0000008000017945 */ /* 0x000fe20003800000 */
[----:B------:R-:W-:-:S03]  /*c6f0*/  ISETP.GT.AND P5, PT, R0, 0x89, P4 ;  /* 0x000000890000780c */ /* 0x000fc600027a4270 */
[----:B------:R-:W-:-:S04]  /*c700*/  FMUL R5, R5, R16 ;  /* 0x0000001005057220 */ /* 0x000fc80000400000 */
[----:B------:R-:W-:-:S05]  /*c710*/  FFMA R5, R44, R2, R5 ;  /* 0x000000022c057223 */ /* 0x000fca0000000005 */
[----:B------:R-:W-:-:S05]  /*c720*/  F2FP.BF16.F32.PACK_AB R5, RZ, R5 ;  /* 0x00000005ff05723e */ /* 0x000fca00000010ff */
[----:B------:R0:W-:Y:S01]  /*c730*/  @P0 STG.E.U16 desc[UR46][R12.64+0x110], R5 ;  /* 0x000110050c000986 */ /* 0x0001e2000c10152e */
[----:B------:R-:W-:Y:S05]  /*c740*/  @!P5 BRA `(.L_x_450) ;  /* 0x000000000004d947 */ /* 0x000fea0003800000 */
[----:B------:R0:W5:Y:S02]  /*c750*/  LDG.E.LTC128B.U16 R3, desc[UR46][R8.64+0x112] ;  /* 0x0001122e08037981 */ /* 0x000164000c1e1520 */
.L_x_450:
[----:B------:R-:W-:Y:S05]  /*c760*/  BSYNC B1 ;  /* 0x0000000000017941 */ /* 0x000fea0003800000 */
.L_x_449:
        /* <DEDUP_REMOVED lines=9> */
.L_x_452:
[----:B------:R-:W-:Y:S05]  /*c800*/  BSYNC B1 ;  /* 0x0000000000017941 */ /* 0x000fea0003800000 */
.L_x_451:
        /* <DEDUP_REMOVED lines=12> */
.L_x_454:
[----:B------:R-:W-:Y:S05]  /*c8d0*/  BSYNC B1 ;  /* 0x0000000000017941 */ /* 0x000fea0003800000 */
.L_x_453:
        /* <DEDUP_REMOVED lines=12> */
.L_x_456:
[----:B------:R-:W-:Y:S05]  /*c9a0*/  BSYNC B1 ;  /* 0x0000000000017941 */ /* 0x000fea0003800000 */
.L_x_455:
        /* <DEDUP_REMOVED lines=9> */
.L_x_458:
[----:B------:R-:W-:Y:S05]  /*ca40*/  BSYNC B1 ;  /* 0x0000000000017941 */ /* 0x000fea0003800000 */
.L_x_457:
        /* <DEDUP_REMOVED lines=9> */
.L_x_460:
[----:B------:R-:W-:Y:S05]  /*cae0*/  BSYNC B1 ;  /* 0x0000000000017941 */ /* 0x000fea0003800000 */
.L_x_459:
        /* <DEDUP_REMOVED lines=12> */
.L_x_462:
[----:B------:R-:W-:Y:S05]  /*cbb0*/  BSYNC B1 ;  /* 0x0000000000017941 */ /* 0x000fea0003800000 */
.L_x_461:
        /* <DEDUP_REMOVED lines=12> */
.L_x_464:
[----:B------:R-:W-:Y:S05]  /*cc80*/  BSYNC B1 ;  /* 0x0000000000017941 */ /* 0x000fea0003800000 */
.L_x_463:
        /* <DEDUP_REMOVED lines=9> */
.L_x_466:
[----:B------:R-:W-:Y:S05]  /*cd20*/  BSYNC B1 ;  /* 0x0000000000017941 */ /* 0x000fea0003800000 */
.L_x_465:
        /* <DEDUP_REMOVED lines=9> */
.L_x_468:
[----:B------:R-:W-:Y:S05]  /*cdc0*/  BSYNC B1 ;  /* 0x0000000000017941 */ /* 0x000fea0003800000 */
.L_x_467:
[----:B-----5:R-:W-:Y:S01]  /*cdd0*/  IMAD.U32 R5, R3, 0x10000, RZ ;  /* 0x0001000003057824 */ /* 0x020fe200078e00ff */
[----:B------:R-:W-:Y:S01]  /*cde0*/  ISETP.GT.AND P3, PT, R0, 0x99, P3 ;  /* 0x000000990000780c */ /* 0x000fe20001f64270 */
[----:B0-----:R-:W-:Y:S01]  /*cdf0*/  @P0 IMAD.MOV.U32 R4, RZ, RZ, R14 ;  /* 0x000000ffff040224 */ /* 0x001fe200078e000e */
[----:B------:R-:W-:Y:S01]  /*ce00*/  BSSY B1, `(.L_x_469) ;  /* 0x0000009000017945 */ /* 0x000fe20003800000 */
[----:B------:R-:W-:-:S04]  /*ce10*/  FMUL R5, R5, R16 ;  /* 0x0000001005057220 */ /* 0x000fc80000400000 */
[----:B------:R-:W-:-:S05]  /*ce20*/  FFMA R5, R54, R2, R5 ;  /* 0x0000000236057223 */ /* 0x000fca0000000005 */
[----:B------:R-:W-:-:S04]  /*ce30*/  F2FP.BF16.F32.PACK_AB R5, RZ, R5 ;  /* 0x00000005ff05723e */ /* 0x000fc800000010ff */
[----:B------:R-:W-:Y:S02]  /*ce40*/  PRMT R6, R5, 0x7610, R6 ;  /* 0x0000761005067816 */ /* 0x000fe40000000006 */
[----:B------:R-:W-:-:S05]  /*ce50*/  @P0 MOV R5, R15 ;  /* 0x0000000f00050202 */ /* 0x000fca0000000f00 */
[----:B------:R0:W-:Y:S01]  /*ce60*/  @P0 STG.E.U16 desc[UR46][R4.64+0x130], R6 ;  /* 0x0001300604000986 */ /* 0x0001e2000c10152e */
[----:B------:R-:W-:Y:S05]  /*ce70*/  @!P3 BRA `(.L_x_470) ;  /* 0x000000000004b947 */ /* 0x000fea0003800000 */
[----:B------:R0:W5:Y:S02]  /*ce80*/  LDG.E.LTC128B.U16 R3, desc[UR46][R10.64+0x132] ;  /* 0x0001322e0a037981 */ /* 0x000164000c1e1520 */
.L_x_470:
[----:B------:R-:W-:Y:S05]  /*ce90*/  BSYNC B1 ;  /* 0x0000000000017941 */ /* 0x000fea0003800000 */
.L_x_469:
        /* <DEDUP_REMOVED lines=9> */
.L_x_472:
[----:B------:R-:W-:Y:S05]  /*cf30*/  BSYNC B1 ;  /* 0x0000000000017941 */ /* 0x000fea0003800000 */
.L_x_471:
        /* <DEDUP_REMOVED lines=9> */
.L_x_474:
[----:B------:R-:W-:Y:S05]  /*cfd0*/  BSYNC B1 ;  /* 0x0000000000017941 */ /* 0x000fea0003800000 */
.L_x_473:
        /* <DEDUP_REMOVED lines=9> */
.L_x_476:
[----:B------:R-:W-:Y:S05]  /*d070*/  BSYNC B1 ;  /* 0x0000000000017941 */ /* 0x000fea0003800000 */
.L_x_475:
        /* <DEDUP_REMOVED lines=12> */
.L_x_478:
[----:B------:R-:W-:Y:S05]  /*d140*/  BSYNC B1 ;  /* 0x0000000000017941 */ /* 0x000fea0003800000 */
.L_x_477:
        /* <DEDUP_REMOVED lines=12> */
.L_x_480:
[----:B------:R-:W-:Y:S05]  /*d210*/  BSYNC B1 ;  /* 0x0000000000017941 */ /* 0x000fea0003800000 */
.L_x_479:
        /* <DEDUP_REMOVED lines=9> */
.L_x_482:
[----:B------:R-:W-:Y:S05]  /*d2b0*/  BSYNC B1 ;  /* 0x0000000000017941 */ /* 0x000fea0003800000 */
.L_x_481:
        /* <DEDUP_REMOVED lines=9> */
.L_x_484:
[----:B------:R-:W-:Y:S05]  /*d350*/  BSYNC B1 ;  /* 0x0000000000017941 */ /* 0x000fea0003800000 */
.L_x_483:
        /* <DEDUP_REMOVED lines=12> */
.L_x_486:
[----:B------:R-:W-:Y:S05]  /*d420*/  BSYNC B1 ;  /* 0x0000000000017941 */ /* 0x000fea0003800000 */
.L_x_485:
        /* <DEDUP_REMOVED lines=12> */
.L_x_488:
[----:B------:R-:W-:Y:S05]  /*d4f0*/  BSYNC B1 ;  /* 0x0000000000017941 */ /* 0x000fea0003800000 */
.L_x_487:
        /* <DEDUP_REMOVED lines=9> */
.L_x_490:
[----:B------:R-:W-:Y:S05]  /*d590*/  BSYNC B1 ;  /* 0x0000000000017941 */ /* 0x000fea0003800000 */
.L_x_489:
        /* <DEDUP_REMOVED lines=9> */
.L_x_492:
[----:B------:R-:W-:Y:S05]  /*d630*/  BSYNC B1 ;  /* 0x0000000000017941 */ /* 0x000fea0003800000 */
.L_x_491:
[----:B-----5:R-:W-:Y:S01]  /*d640*/  SHF.L.U32 R5, R3, 0x10, RZ ;  /* 0x0000001003057819 */ /* 0x020fe200000006ff */
[----:B0-----:R-:W-:Y:S01]  /*d650*/  @P0 IMAD.MOV.U32 R4, RZ, RZ, R216 ;  /* 0x000000ffff040224 */ /* 0x001fe200078e00d8 */
[----:B------:R-:W-:Y:S01]  /*d660*/  ISETP.GT.AND P3, PT, R0, 0x91, P1 ;  /* 0x000000910000780c */ /* 0x000fe20000f64270 */
[----:B------:R-:W-:Y:S02]  /*d670*/  BSSY B1, `(.L_x_493) ;  /* 0x0000009000017945 */ /* 0x000fe40003800000 */
        /* <DEDUP_REMOVED lines=8> */
.L_x_494:
[----:B------:R-:W-:Y:S05]  /*d700*/  BSYNC B1 ;  /* 0x0000000000017941 */ /* 0x000fea0003800000 */
.L_x_493:
        /* <DEDUP_REMOVED lines=12> */
.L_x_496:
[----:B------:R-:W-:Y:S05]  /*d7d0*/  BSYNC B1 ;  /* 0x0000000000017941 */ /* 0x000fea0003800000 */
.L_x_495:
        /* <DEDUP_REMOVED lines=9> */
.L_x_498:
[----:B------:R-:W-:Y:S05]  /*d870*/  BSYNC B1 ;  /* 0x0000000000017941 */ /* 0x000fea0003800000 */
.L_x_497:
        /* <DEDUP_REMOVED lines=9> */
.L_x_500:
[----:B------:R-:W-:Y:S05]  /*d910*/  BSYNC B1 ;  /* 0x0000000000017941 */ /* 0x000fea0003800000 */
.L_x_499:
        /* <DEDUP_REMOVED lines=12> */
.L_x_502:
[----:B------:R-:W-:Y:S05]  /*d9e0*/  BSYNC B1 ;  /* 0x0000000000017941 */ /* 0x000fea0003800000 */
.L_x_501:
[----:B------:R-:W-:Y:S05]  /*d9f0*/  @!P1 BRA `(.L_x_503) ;  /* 0x00000048001c9947 */ /* 0x000fea0003800000 */
[----:B-----5:R-:W-:-:S04]  /*da00*/  IMAD.U32 R3, R3, 0x10000, RZ ;  /* 0x0001000003037824 */ /* 0x020fc800078e00ff */
[----:B------:R-:W-:-:S04]  /*da10*/  FMUL R0, R3, R16 ;  /* 0x0000001003007220 */ /* 0x000fc80000400000 */
[----:B------:R-:W-:-:S05]  /*da20*/  FFMA R0, R39, R2, R0 ;  /* 0x0000000227007223 */ /* 0x000fca0000000000 */
[----:B------:R-:W-:-:S05]  /*da30*/  F2FP.BF16.F32.PACK_AB R0, RZ, R0 ;  /* 0x00000000ff00723e */ /* 0x000fca00000010ff */
[----:B------:R0:W-:Y:S01]  /*da40*/  STG.E.U16 desc[UR46][R216.64+0x132], R0 ;  /* 0x00013200d8007986 */ /* 0x0001e2000c10152e */
[----:B------:R-:W-:Y:S05]  /*da50*/  BRA `(.L_x_503) ;  /* 0x0000004800047947 */ /* 0x000fea0003800000 */
.L_x_30:
[----:B------:R-:W2:Y:S01]  /*da60*/  LDL.LU R10, [R1+0x48] ;  /* 0x00004800010a7983 */ /* 0x000ea20000300800 */
[----:B------:R-:W-:-:S03]  /*da70*/  ULDC.64 UR4, c[0x0][0x5c0] ;  /* 0x0001700000047ab9 */ /* 0x000fc60000000a00 */
[----:B------:R-:W3:Y:S04]  /*da80*/  LDL.LU R9, [R1+0x4c] ;  /* 0x00004c0001097983 */ /* 0x000ee80000300800 */
[----:B------:R-:W4:Y:S01]  /*da90*/  LDL.LU R8, [R1+0x50] ;  /* 0x0000500001087983 */ /* 0x000f220000300800 */
[----:B------:R-:W-:-:S03]  /*daa0*/  LEA R4, P2, R6, UR4, 0x1 ;  /* 0x0000000406047c11 */ /* 0x000fc6000f8408ff */
[----:B------:R-:W5:Y:S04]  /*dab0*/  LDL.LU R235, [R1+0x60] ;  /* 0x0000600001eb7983 */ /* 0x000f680000300800 */
[----:B------:R-:W5:Y:S04]  /*dac0*/  LDL.LU R234, [R1+0x64] ;  /* 0x0000640001ea7983 */ /* 0x000f680000300800 */
[----:B------:R-:W5:Y:S04]  /*dad0*/  LDL.LU R233, [R1+0x68] ;  /* 0x0000680001e97983 */ /* 0x000f680000300800 */
[----:B------:R-:W5:Y:S01]  /*dae0*/  LDL.LU R232, [R1+0x6c] ;  /* 0x00006c0001e87983 */ /* 0x000f620000300800 */
[----:B------:R-:W-:-:S03]  /*daf0*/  LEA.HI.X R5, R6, UR5, R12, 0x1, P2 ;  /* 0x0000000506057c11 */ /* 0x000fc600090f0c0c */
[----:B------:R-:W5:Y:S04]  /*db00*/  LDL.LU R23, [R1+0x70] ;  /* 0x0000700001177983 */ /* 0x000f680000300800 */
[----:B------:R-:W5:Y:S04]  /*db10*/  LDL.LU R22, [R1+0x74] ;  /* 0x0000740001167983 */ /* 0x000f680000300800 */
[----:B------:R-:W5:Y:S04]  /*db20*/  LDL.LU R21, [R1+0x78] ;  /* 0x0000780001157983 */ /* 0x000f680000300800 */
[----:B------:R-:W5:Y:S04]  /*db30*/  LDL.LU R14, [R1+0x7c] ;  /* 0x00007c00010e7983 */ /* 0x000f680000300800 */
[----:B------:R-:W5:Y:S04]  /*db40*/  LDL.LU R6, [R1+0x44] ;  /* 0x0000440001067983 */ /* 0x000f680000300800 */
[----:B------:R-:W5:Y:S01]  /*db50*/  LDL.LU R7, [R1+0x40] ;  /* 0x0000400001077983 */ /* 0x000f620000300800 */
[----:B------:R-:W-:Y:S01]  /*db60*/  ISETP.GT.AND P2, PT, R0, 0x1, P0 ;  /* 0x000000010000780c */ /* 0x000fe20000744270 */
[----:B------:R-:W-:Y:S01]  /*db70*/  USHF.L.U32 UR11, UR8, 0x4, URZ ;  /* 0x00000004080b7899 */ /* 0x000fe2000800063f */
[----:B------:R-:W-:Y:S01]  /*db80*/  ISETP.GT.AND P5, PT, R3, 0x8, PT ;  /* 0x000000080300780c */ /* 0x000fe20003fa4270 */
[----:B------:R-:W-:Y:S01]  /*db90*/  USHF.L.U64.HI UR5, UR8, 0x4, UR9 ;  /* 0x0000000408057899 */ /* 0x000fe20008010209 */
[-C--:B--2---:R-:W-:Y:S01]  /*dba0*/  FMUL R10, R10, R2.reuse ;  /* 0x000000020a0a7220 */ /* 0x084fe20000400000 */
[----:B---3--:R-:W-:-:S04]  /*dbb0*/  FMUL R9, R9, R2 ;  /* 0x0000000209097220 */ /* 0x008fc80000400000 */
[----:B------:R-:W-:Y:S01]  /*dbc0*/  F2FP.BF16.F32.PACK_AB R10, RZ, R10 ;  /* 0x0000000aff0a723e */ /* 0x000fe200000010ff */
[----:B----4-:R-:W-:Y:S01]  /*dbd0*/  FMUL R8, R8, R2 ;  /* 0x0000000208087220 */ /* 0x010fe20000400000 */
[----:B------:R-:W-:-:S04]  /*dbe0*/  F2FP.BF16.F32.PACK_AB R9, RZ, R9 ;  /* 0x00000009ff09723e */ /* 0x000fc800000010ff */
[----:B------:R-:W-:Y:S01]  /*dbf0*/  F2FP.BF16.F32.PACK_AB R8, RZ, R8 ;  /* 0x00000008ff08723e */ /* 0x000fe200000010ff */
[-C--:B-----5:R-:W-:Y:S01]  /*dc00*/  FMUL R6, R6, R2.reuse ;  /* 0x0000000206067220 */ /* 0x0a0fe20000400000 */
[----:B------:R-:W-:-:S04]  /*dc10*/  FMUL R7, R7, R2 ;  /* 0x0000000207077220 */ /* 0x000fc80000400000 */
[----:B------:R-:W-:Y:S02]  /*dc20*/  F2FP.BF16.F32.PACK_AB R6, RZ, R6 ;  /* 0x00000006ff06723e */ /* 0x000fe400000010ff */
[----:B------:R-:W-:-:S03]  /*dc30*/  F2FP.BF16.F32.PACK_AB R7, RZ, R7 ;  /* 0x00000007ff07723e */ /* 0x000fc600000010ff */
[----:B------:R0:W-:Y:S01]  /*dc40*/  @P2 STG.E.U16 desc[UR46][R4.64+0x2], R6 ;  /* 0x0000020604002986 */ /* 0x0001e2000c10152e */
[----:B------:R-:W-:Y:S02]  /*dc50*/  ISETP.GT.AND P2, PT, R0, RZ, P5 ;  /* 0x000000ff0000720c */ /* 0x000fe40002f44270 */
[----:B------:R-:W-:-:S05]  /*dc60*/  PRMT R11, R7, 0x7610, R11 ;  /* 0x00007610070b7816 */ /* 0x000fca000000000b */
[----:B------:R-:W-:Y:S01]  /*dc70*/  @P1 STG.E.U16 desc[UR46][R4.64], R11 ;  /* 0x0000000b04001986 */ /* 0x000fe2000c10152e */
[----:B------:R-:W-:Y:S02]  /*dc80*/  ISETP.GT.AND P1, PT, R0, 0x1, P5 ;  /* 0x000000010000780c */ /* 0x000fe40002f24270 */
[----:B0-----:R-:W-:-:S04]  /*dc90*/  IADD3 R6, P3, R4, UR11, RZ ;  /* 0x0000000b04067c10 */ /* 0x001fc8000ff7e0ff */
[----:B------:R-:W-:-:S05]  /*dca0*/  IADD3.X R7, R5, UR5, RZ, P3, !PT ;  /* 0x0000000505077c10 */ /* 0x000fca0009ffe4ff */
[----:B------:R0:W-:Y:S04]  /*dcb0*/  @P2 STG.E.U16 desc[UR46][R6.64], R10 ;  /* 0x0000000a06002986 */ /* 0x0001e8000c10152e */
[----:B------:R1:W-:Y:S01]  /*dcc0*/  @P1 STG.E.U16 desc[UR46][R6.64+0x2], R9 ;  /* 0x0000020906001986 */ /* 0x0003e2000c10152e */
[----:B------:R-:W-:-:S03]  /*dcd0*/  ISETP.GT.AND P1, PT, R0, 0x8, P0 ;  /* 0x000000080000780c */ /* 0x000fc60000724270 */
[----:B0-----:R-:W2:Y:S04]  /*dce0*/  LDL.LU R10, [R1+0x5c] ;  /* 0x00005c00010a7983 */ /* 0x001ea80000300800 */
[----:B-1----:R-:W3:Y:S06]  /*dcf0*/  LDL.LU R9, [R1+0x58] ;  /* 0x0000580001097983 */ /* 0x002eec0000300800 */
[----:B------:R0:W-:Y:S04]  /*dd00*/  @P1 STG.E.U16 desc[UR46][R4.64+0x10], R8 ;  /* 0x0000100804001986 */ /* 0x0001e8000c10152e */
[----:B0-----:R-:W4:Y:S01]  /*dd10*/  LDL.LU R8, [R1+0x54] ;  /* 0x0000540001087983 */ /* 0x001f220000300800 */
[----:B------:R-:W-:-:S02]  /*dd20*/  ISETP.GT.AND P3, PT, R0, 0x9, P0 ;  /* 0x000000090000780c */ /* 0x000fc40000764270 */
[C---:B------:R-:W-:Y:S02]  /*dd30*/  ISETP.GT.AND P1, PT, R0.reuse, 0x8, P5 ;  /* 0x000000080000780c */ /* 0x040fe40002f24270 */
[C---:B------:R-:W-:Y:S02]  /*dd40*/  ISETP.GT.AND P2, PT, R0.reuse, 0x9, P5 ;  /* 0x000000090000780c */ /* 0x040fe40002f44270 */
[----:B------:R-:W-:Y:S01]  /*dd50*/  ISETP.GT.AND P4, PT, R0, 0x11, P0 ;  /* 0x000000110000780c */ /* 0x000fe20000784270 */
[-C--:B--2---:R-:W-:Y:S01]  /*dd60*/  FMUL R10, R10, R2.reuse ;  /* 0x000000020a0a7220 */ /* 0x084fe20000400000 */
[----:B---3--:R-:W-:-:S05]  /*dd70*/  FMUL R9, R9, R2 ;  /* 0x0000000209097220 */ /* 0x008fca0000400000 */
[----:B------:R-:W-:Y:S01]  /*dd80*/  F2FP.BF16.F32.PACK_AB R9, RZ, R9 ;  /* 0x00000009ff09723e */ /* 0x000fe200000010ff */
[----:B----4-:R-:W-:-:S05]  /*dd90*/  FMUL R8, R8, R2 ;  /* 0x0000000208087220 */ /* 0x010fca0000400000 */
[----:B------:R-:W-:-:S04]  /*dda0*/  F2FP.BF16.F32.PACK_AB R8, RZ, R8 ;  /* 0x00000008ff08723e */ /* 0x000fc800000010ff */
[----:B------:R-:W-:Y:S02]  /*ddb0*/  PRMT R11, R8, 0x7610, R11 ;  /* 0x00007610080b7816 */ /* 0x000fe4000000000b */
[----:B------:R-:W-:-:S03]  /*ddc0*/  F2FP.BF16.F32.PACK_AB R8, RZ, R10 ;  /* 0x0000000aff08723e */ /* 0x000fc600000010ff */
[----:B------:R0:W-:Y:S01]  /*ddd0*/  @P3 STG.E.U16 desc[UR46][R4.64+0x12], R11 ;  /* 0x0000120b04003986 */ /* 0x0001e2000c10152e */
[----:B------:R-:W-:Y:S01]  /*dde0*/  PRMT R10, R8, 0x7610, R10 ;  /* 0x00007610080a7816 */ /* 0x000fe2000000000a */
[----:B------:R-:W-:Y:S01]  /*ddf0*/  FMUL R8, R234, R2 ;  /* 0x00000002ea087220 */ /* 0x000fe20000400000 */
[----:B------:R-:W-:-:S03]  /*de00*/  ISETP.GT.AND P3, PT, R0, 0x10, P0 ;  /* 0x000000100000780c */ /* 0x000fc60000764270 */
[----:B------:R1:W-:Y:S01]  /*de10*/  @P2 STG.E.U16 desc[UR46][R6.64+0x12], R10 ;  /* 0x0000120a06002986 */ /* 0x0003e2000c10152e */
[----:B------:R-:W-:Y:S02]  /*de20*/  F2FP.BF16.F32.PACK_AB R8, RZ, R8 ;  /* 0x00000008ff08723e */ /* 0x000fe400000010ff */
[----:B------:R-:W-:Y:S02]  /*de30*/  ISETP.GT.AND P2, PT, R0, 0x11, P5 ;  /* 0x000000110000780c */ /* 0x000fe40002f44270 */
[----:B------:R-:W-:Y:S02]  /*de40*/  PRMT R12, R8, 0x7610, R12 ;  /* 0x00007610080c7816 */ /* 0x000fe4000000000c */
[----:B0-----:R-:W-:Y:S01]  /*de50*/  PRMT R11, R9, 0x7610, R11 ;  /* 0x00007610090b7816 */ /* 0x001fe2000000000b */
[-C--:B------:R-:W-:Y:S02]  /*de60*/  FMUL R9, R235, R2.reuse ;  /* 0x00000002eb097220 */ /* 0x080fe40000400000 */
[----:B------:R-:W2:Y:S01]  /*de70*/  LDL.LU R235, [R1+0x20] ;  /* 0x0000200001eb7983 */ /* 0x000ea20000300800 */
[----:B-1----:R-:W-:-:S02]  /*de80*/  FMUL R10, R232, R2 ;  /* 0x00000002e80a7220 */ /* 0x002fc40000400000 */
[----:B------:R-:W-:Y:S01]  /*de90*/  F2FP.BF16.F32.PACK_AB R9, RZ, R9 ;  /* 0x00000009ff09723e */ /* 0x000fe200000010ff */
[----:B------:R0:W-:Y:S01]  /*dea0*/  @P1 STG.E.U16 desc[UR46][R6.64+0x10], R11 ;  /* 0x0000100b06001986 */ /* 0x0001e2000c10152e */
[----:B------:R-:W-:Y:S02]  /*deb0*/  ISETP.GT.AND P1, PT, R0, 0x10, P5 ;  /* 0x000000100000780c */ /* 0x000fe40002f24270 */
[----:B------:R-:W-:Y:S01]  /*dec0*/  PRMT R13, R9, 0x7610, R13 ;  /* 0x00007610090d7816 */ /* 0x000fe2000000000d */
[----:B------:R-:W-:Y:S01]  /*ded0*/  @P4 STG.E.U16 desc[UR46][R4.64+0x22], R12 ;  /* 0x0000220c04004986 */ /* 0x000fe2000c10152e */
[----:B------:R-:W-:Y:S01]  /*dee0*/  F2FP.BF16.F32.PACK_AB R8, RZ, R10 ;  /* 0x0000000aff08723e */ /* 0x000fe200000010ff */
[-C--:B0-----:R-:W-:Y:S02]  /*def0*/  FMUL R11, R233, R2.reuse ;  /* 0x00000002e90b7220 */ /* 0x081fe40000400000 */
[----:B------:R-:W-:Y:S03]  /*df00*/  @P3 STG.E.U16 desc[UR46][R4.64+0x20], R13 ;  /* 0x0000200d04003986 */ /* 0x000fe6000c10152e */
[----:B------:R-:W-:Y:S01]  /*df10*/  F2FP.BF16.F32.PACK_AB R9, RZ, R11 ;  /* 0x0000000bff09723e */ /* 0x000fe200000010ff */
[----:B------:R-:W-:-:S03]  /*df20*/  FMUL R11, R23, R2 ;  /* 0x00000002170b7220 */ /* 0x000fc60000400000 */
[----:B------:R-:W-:Y:S02]  /*df30*/  PRMT R10, R9, 0x7610, R10 ;  /* 0x00007610090a7816 */ /* 0x000fe4000000000a */
[----:B------:R-:W-:Y:S01]  /*df40*/  PRMT R9, R8, 0x7610, R9 ;  /* 0x0000761008097816 */ /* 0x000fe20000000009 */
[----:B------:R-:W-:Y:S01]  /*df50*/  FMUL R8, R22, R2 ;  /* 0x0000000216087220 */ /* 0x000fe20000400000 */
[C---:B------:R-:W-:Y:S01]  /*df60*/  ISETP.GT.AND P3, PT, R0.reuse, 0x18, P0 ;  /* 0x000000180000780c */ /* 0x040fe20000764270 */
[----:B------:R0:W-:Y:S01]  /*df70*/  @P1 STG.E.U16 desc[UR46][R6.64+0x20], R10 ;  /* 0x0000200a06001986 */ /* 0x0001e2000c10152e */
[C---:B------:R-:W-:Y:S02]  /*df80*/  ISETP.GT.AND P4, PT, R0.reuse, 0x19, P0 ;  /* 0x000000190000780c */ /* 0x040fe40000784270 */
[----:B------:R-:W-:Y:S01]  /*df90*/  F2FP.BF16.F32.PACK_AB R11, RZ, R11 ;  /* 0x0000000bff0b723e */ /* 0x000fe200000010ff */
[----:B------:R1:W-:Y:S01]  /*dfa0*/  @P2 STG.E.U16 desc[UR46][R6.64+0x22], R9 ;  /* 0x0000220906002986 */ /* 0x0003e2000c10152e */
[----:B------:R-:W-:-:S02]  /*dfb0*/  ISETP.GT.AND P2, PT, R0, 0x19, P5 ;  /* 0x000000190000780c */ /* 0x000fc40002f44270 */
[----:B------:R-:W-:Y:S01]  /*dfc0*/  F2FP.BF16.F32.PACK_AB R8, RZ, R8 ;  /* 0x00000008ff08723e */ /* 0x000fe200000010ff */
[-C--:B0-----:R-:W-:Y:S02]  /*dfd0*/  FMUL R10, R14, R2.reuse ;  /* 0x000000020e0a7220 */ /* 0x081fe40000400000 */
[----:B------:R-:W3:Y:S01]  /*dfe0*/  LDL.LU R14, [R1+0x24] ;  /* 0x00002400010e7983 */ /* 0x000ee20000300800 */
[----:B-1----:R-:W-:Y:S02]  /*dff0*/  FMUL R9, R21, R2 ;  /* 0x0000000215097220 */ /* 0x002fe40000400000 */
[----:B------:R-:W-:Y:S01]  /*e000*/  F2FP.BF16.F32.PACK_AB R10, RZ, R10 ;  /* 0x0000000aff0a723e */ /* 0x000fe200000010ff */
[----:B------:R-:W4:Y:S04]  /*e010*/  LDL.LU R234, [R1+0x28] ;  /* 0x0000280001ea7983 */ /* 0x000f280000300800 */
[----:B------:R-:W5:Y:S04]  /*e020*/  LDL.LU R233, [R1+0x2c] ;  /* 0x00002c0001e97983 */ /* 0x000f680000300800 */
[----:B------:R-:W5:Y:S04]  /*e030*/  LDL.LU R232, [R1+0x30] ;  /* 0x0000300001e87983 */ /* 0x000f680000300800 */
[----:B------:R-:W5:Y:S04]  /*e040*/  LDL.LU R23, [R1+0x34] ;  /* 0x0000340001177983 */ /* 0x000f680000300800 */
[----:B------:R-:W5:Y:S04]  /*e050*/  LDL.LU R22, [R1+0x38] ;  /* 0x0000380001167983 */ /* 0x000f680000300800 */
[----:B------:R-:W5:Y:S04]  /*e060*/  LDL.LU R21, [R1+0x3c] ;  /* 0x00003c0001157983 */ /* 0x000f680000300800 */
[----:B------:R0:W-:Y:S04]  /*e070*/  @P3 STG.E.U16 desc[UR46][R4.64+0x30], R11 ;  /* 0x0000300b04003986 */ /* 0x0001e8000c10152e */
[----:B------:R-:W-:Y:S04]  /*e080*/  @P4 STG.E.U16 desc[UR46][R4.64+0x32], R8 ;  /* 0x0000320804004986 */ /* 0x000fe8000c10152e */
[----:B------:R1:W-:Y:S04]  /*e090*/  @P2 STG.E.U16 desc[UR46][R6.64+0x32], R10 ;  /* 0x0000320a06002986 */ /* 0x0003e8000c10152e */
[----:B0-----:R-:W2:Y:S04]  /*e0a0*/  LDL.LU R11, [R1+0x8] ;  /* 0x00000800010b7983 */ /* 0x001ea80000300800 */
[----:B-1----:R-:W3:Y:S01]  /*e0b0*/  LDL.LU R10, [R1] ;  /* 0x00000000010a7983 */ /* 0x002ee20000300800 */
[----:B------:R-:W-:-:S02]  /*e0c0*/  ISETP.GT.AND P1, PT, R0, 0x18, P5 ;  /* 0x000000180000780c */ /* 0x000fc40002f24270 */
[----:B------:R-:W-:Y:S01]  /*e0d0*/  F2FP.BF16.F32.PACK_AB R9, RZ, R9 ;  /* 0x00000009ff09723e */ /* 0x000fe200000010ff */
[----:B------:R-:W-:Y:S01]  /*e0e0*/  IMAD.U32 R13, RZ, RZ, UR8 ;  /* 0x00000008ff0d7e24 */ /* 0x000fe2000f8e00ff */
[----:B------:R-:W-:-:S09]  /*e0f0*/  UIMAD UR4, UR9, 0xf0, URZ ;  /* 0x000000f0090478a4 */ /* 0x000fd2000f8e023f */
[----:B------:R0:W-:Y:S01]  /*e100*/  @P1 STG.E.U16 desc[UR46][R6.64+0x30], R9 ;  /* 0x0000300906001986 */ /* 0x0001e2000c10152e */
[----:B------:R-:W-:-:S04]  /*e110*/  ISETP.GT.AND P1, PT, R3, 0x80, PT ;  /* 0x000000800300780c */ /* 0x000fc80003f24270 */
[----:B------:R-:W-:Y:S01]  /*e120*/  ISETP.GT.AND P2, PT, R0, RZ, P1 ;  /* 0x000000ff0000720c */ /* 0x000fe20000f44270 */
[----:B0-----:R-:W-:Y:S02]  /*e130*/  IMAD.WIDE.U32 R8, R13, 0xf0, R6 ;  /* 0x000000f00d087825 */ /* 0x001fe400078e0006 */
[----:B------:R-:W4:Y:S02]  /*e140*/  LDL.LU R13, [R1+0x14] ;  /* 0x00001400010d7983 */ /* 0x000f240000300800 */
[----:B------:R-:W-:Y:S02]  /*e150*/  VIADD R9, R9, UR4 ;  /* 0x0000000409097c36 */ /* 0x000fe40008000000 */
[----:B---3--:R-:W-:-:S05]  /*e160*/  FMUL R10, R10, R2 ;  /* 0x000000020a0a7220 */ /* 0x008fca0000400000 */
[----:B------:R-:W-:-:S05]  /*e170*/  F2FP.BF16.F32.PACK_AB R10, RZ, R10 ;  /* 0x0000000aff0a723e */ /* 0x000fca00000010ff */
[----:B------:R0:W-:Y:S04]  /*e180*/  @P2 STG.E.U16 desc[UR46][R8.64], R10 ;  /* 0x0000000a08002986 */ /* 0x0001e8000c10152e */
[----:B0-----:R-:W3:Y:S01]  /*e190*/  LDL.LU R10, [R1+0x4] ;  /* 0x00000400010a7983 */ /* 0x001ee20000300800 */
[----:B------:R-:W-:Y:S02]  /*e1a0*/  ISETP.GT.AND P2, PT, R0, 0x1, P1 ;  /* 0x000000010000780c */ /* 0x000fe40000f44270 */
[----:B------:R-:W-:Y:S01]  /*e1b0*/  ISETP.GT.AND P4, PT, R3, 0x88, PT ;  /* 0x000000880300780c */ /* 0x000fe20003f84270 */
[----:B--2---:R-:W-:-:S05]  /*e1c0*/  FMUL R11, R11, R2 ;  /* 0x000000020b0b7220 */ /* 0x004fca0000400000 */
[----:B------:R-:W-:-:S04]  /*e1d0*/  F2FP.BF16.F32.PACK_AB R11, RZ, R11 ;  /* 0x0000000bff0b723e */ /* 0x000fc800000010ff */
[----:B------:R-:W-:Y:S01]  /*e1e0*/  PRMT R12, R11, 0x7610, R12 ;  /* 0x000076100b0c7816 */ /* 0x000fe2000000000c */
[----:B---3--:R-:W-:-:S05]  /*e1f0*/  FMUL R10, R10, R2 ;  /* 0x000000020a0a7220 */ /* 0x008fca0000400000 */
[----:B------:R-:W-:-:S05]  /*e200*/  F2FP.BF16.F32.PACK_AB R10, RZ, R10 ;  /* 0x0000000aff0a723e */ /* 0x000fca00000010ff */
[----:B------:R0:W-:Y:S01]  /*e210*/  @P2 STG.E.U16 desc[UR46][R8.64+0x2], R10 ;  /* 0x0000020a08002986 */ /* 0x0001e2000c10152e */
[----:B------:R-:W-:Y:S02]  /*e220*/  ISETP.GT.AND P2, PT, R0, RZ, P4 ;  /* 0x000000ff0000720c */ /* 0x000fe40002744270 */
[----:B0-----:R-:W-:-:S04]  /*e230*/  IADD3 R10, P3, R8, UR11, RZ ;  /* 0x0000000b080a7c10 */ /* 0x001fc8000ff7e0ff */
[----:B------:R-:W-:-:S07]  /*e240*/  IADD3.X R11, R9, UR5, RZ, P3, !PT ;  /* 0x00000005090b7c10 */ /* 0x000fce0009ffe4ff */
[----:B------:R0:W-:Y:S04]  /*e250*/  @P2 STG.E.U16 desc[UR46][R10.64], R12 ;  /* 0x0000000c0a002986 */ /* 0x0001e8000c10152e */
[----:B0-----:R-:W2:Y:S01]  /*e260*/  LDL.LU R12, [R1+0xc] ;  /* 0x00000c00010c7983 */ /* 0x001ea20000300800 */
[----:B------:R-:W-:Y:S01]  /*e270*/  ISETP.GT.AND P2, PT, R0, 0x1, P4 ;  /* 0x000000010000780c */ /* 0x000fe20002744270 */
[----:B--2---:R-:W-:-:S05]  /*e280*/  FMUL R12, R12, R2 ;  /* 0x000000020c0c7220 */ /* 0x004fca0000400000 */
[----:B------:R-:W-:-:S07]  /*e290*/  F2FP.BF16.F32.PACK_AB R12, RZ, R12 ;  /* 0x0000000cff0c723e */ /* 0x000fce00000010ff */
[----:B------:R0:W-:Y:S04]  /*e2a0*/  @P2 STG.E.U16 desc[UR46][R10.64+0x2], R12 ;  /* 0x0000020c0a002986 */ /* 0x0001e8000c10152e */
[----:B0-----:R-:W2:Y:S01]  /*e2b0*/  LDL.LU R12, [R1+0x10] ;  /* 0x00001000010c7983 */ /* 0x001ea20000300800 */
[----:B------:R-:W-:Y:S01]  /*e2c0*/  ISETP.GT.AND P2, PT, R0, 0x8, P1 ;  /* 0x000000080000780c */ /* 0x000fe20000f44270 */
[----:B----4-:R-:W-:-:S05]  /*e2d0*/  FMUL R13, R13, R2 ;  /* 0x000000020d0d7220 */ /* 0x010fca0000400000 */
[----:B------:R-:W-:Y:S01]  /*e2e0*/  F2FP.BF16.F32.PACK_AB R13, RZ, R13 ;  /* 0x0000000dff0d723e */ /* 0x000fe200000010ff */
[----:B--2---:R-:W-:-:S05]  /*e2f0*/  FMUL R12, R12, R2 ;  /* 0x000000020c0c7220 */ /* 0x004fca0000400000 */
[----:B------:R-:W-:-:S05]  /*e300*/  F2FP.BF16.F32.PACK_AB R12, RZ, R12 ;  /* 0x0000000cff0c723e */ /* 0x000fca00000010ff */
[----:B------:R0:W-:Y:S02]  /*e310*/  @P2 STG.E.U16 desc[UR46][R8.64+0x10], R12 ;  /* 0x0000100c08002986 */ /* 0x0001e4000c10152e */
[----:B0-----:R-:W-:Y:S02]  /*e320*/  PRMT R12, R13, 0x7610, R12 ;  /* 0x000076100d0c7816 */ /* 0x001fe4000000000c */
[----:B------:R-:W2:Y:S01]  /*e330*/  LDL.LU R13, [R1+0x18] ;  /* 0x00001800010d7983 */ /* 0x000ea20000300800 */
[----:B------:R-:W-:-:S13]  /*e340*/  ISETP.GT.AND P2, PT, R0, 0x9, P1 ;  /* 0x000000090000780c */ /* 0x000fda0000f44270 */
[----:B------:R0:W-:Y:S01]  /*e350*/  @P2 STG.E.U16 desc[UR46][R8.64+0x12], R12 ;  /* 0x0000120c08002986 */ /* 0x0001e2000c10152e */
[----:B--2---:R-:W-:-:S05]  /*e360*/  FMUL R13, R13, R2 ;  /* 0x000000020d0d7220 */ /* 0x004fca0000400000 */
[----:B------:R-:W-:-:S04]  /*e370*/  F2FP.BF16.F32.PACK_AB R13, RZ, R13 ;  /* 0x0000000dff0d723e */ /* 0x000fc800000010ff */
[----:B0-----:R-:W-:Y:S02]  /*e380*/  PRMT R12, R13, 0x7610, R12 ;  /* 0x000076100d0c7816 */ /* 0x001fe4000000000c */
[----:B------:R-:W2:Y:S01]  /*e390*/  LDL.LU R13, [R1+0x1c] ;  /* 0x00001c00010d7983 */ /* 0x000ea20000300800 */
[----:B------:R-:W-:-:S13]  /*e3a0*/  ISETP.GT.AND P2, PT, R0, 0x8, P4 ;  /* 0x000000080000780c */ /* 0x000fda0002744270 */
[----:B------:R0:W-:Y:S01]  /*e3b0*/  @P2 STG.E.U16 desc[UR46][R10.64+0x10], R12 ;  /* 0x0000100c0a002986 */ /* 0x0001e2000c10152e */
[----:B------:R-:W-:Y:S01]  /*e3c0*/  ISETP.GT.AND P2, PT, R0, 0x9, P4 ;  /* 0x000000090000780c */ /* 0x000fe20002744270 */
[----:B------:R-:W-:Y:S01]  /*e3d0*/  FMUL R14, R14, R2 ;  /* 0x000000020e0e7220 */ /* 0x000fe20000400000 */
[C---:B------:R-:W-:Y:S02]  /*e3e0*/  ISETP.GT.AND P3, PT, R0.reuse, 0x11, P1 ;  /* 0x000000110000780c */ /* 0x040fe40000f64270 */
[----:B------:R-:W-:Y:S02]  /*e3f0*/  ISETP.GT.AND P6, PT, R0, 0x10, P4 ;  /* 0x000000100000780c */ /* 0x000fe400027c4270 */
[----:B------:R-:W-:Y:S01]  /*e400*/  F2FP.BF16.F32.PACK_AB R14, RZ, R14 ;  /* 0x0000000eff0e723e */ /* 0x000fe200000010ff */
[----:B------:R-:W-:Y:S02]  /*e410*/  USHF.L.U32 UR13, UR8, 0x8, URZ ;  /* 0x00000008080d7899 */ /* 0x000fe4000800063f */
[----:B------:R-:W-:Y:S01]  /*e420*/  USHF.L.U64.HI UR12, UR8, 0x8, UR9 ;  /* 0x00000008080c7899 */ /* 0x000fe20008010209 */
[-C--:B------:R-:W-:Y:S01]  /*e430*/  FMUL R216, R216, R2.reuse ;  /* 0x00000002d8d87220 */ /* 0x080fe20000400000 */
[----:B------:R-:W-:-:S04]  /*e440*/  FMUL R217, R217, R2 ;  /* 0x00000002d9d97220 */ /* 0x000fc80000400000 */
[----:B------:R-:W-:Y:S02]  /*e450*/  F2FP.BF16.F32.PACK_AB R216, RZ, R216 ;  /* 0x000000d8ffd8723e */ /* 0x000fe400000010ff */
[----:B------:R-:W-:Y:S01]  /*e460*/  F2FP.BF16.F32.PACK_AB R217, RZ, R217 ;  /* 0x000000d9ffd9723e */ /* 0x000fe200000010ff */
[----:B------:R-:W-:-:S05]  /*e470*/  FMUL R218, R218, R2 ;  /* 0x00000002dada7220 */ /* 0x000fca0000400000 */
        /* <DEDUP_REMOVED lines=15> */
[-C--:B------:R-:W-:Y:S01]  /*e570*/  FMUL R226, R226, R2.reuse ;  /* 0x00000002e2e27220 */ /* 0x080fe20000400000 */
[----:B--2---:R-:W-:-:S05]  /*e580*/  FMUL R13, R13, R2 ;  /* 0x000000020d0d7220 */ /* 0x004fca0000400000 */
[----:B------:R-:W-:-:S04]  /*e590*/  F2FP.BF16.F32.PACK_AB R13, RZ, R13 ;  /* 0x0000000dff0d723e */ /* 0x000fc800000010ff */
[----:B------:R-:W-:Y:S01]  /*e5a0*/  PRMT R17, R13, 0x7610, R17 ;  /* 0x000076100d117816 */ /* 0x000fe20000000011 */
[----:B------:R-:W-:-:S04]  /*e5b0*/  FMUL R13, R235, R2 ;  /* 0x00000002eb0d7220 */ /* 0x000fc80000400000 */
[----:B------:R1:W-:Y:S01]  /*e5c0*/  @P2 STG.E.U16 desc[UR46][R10.64+0x12], R17 ;  /* 0x000012110a002986 */ /* 0x0003e2000c10152e */
[----:B------:R-:W-:Y:S02]  /*e5d0*/  ISETP.GT.AND P2, PT, R0, 0x10, P1 ;  /* 0x000000100000780c */ /* 0x000fe40000f44270 */
[----:B0-----:R-:W-:Y:S01]  /*e5e0*/  F2FP.BF16.F32.PACK_AB R12, RZ, R13 ;  /* 0x0000000dff0c723e */ /* 0x001fe200000010ff */
[----:B------:R-:W-:-:S05]  /*e5f0*/  FMUL R13, R234, R2 ;  /* 0x00000002ea0d7220 */ /* 0x000fca0000400000 */
[----:B------:R-:W-:Y:S02]  /*e600*/  F2FP.BF16.F32.PACK_AB R15, RZ, R13 ;  /* 0x0000000dff0f723e */ /* 0x000fe400000010ff */
[----:B------:R-:W-:Y:S02]  /*e610*/  PRMT R13, R14, 0x7610, R13 ;  /* 0x000076100e0d7816 */ /* 0x000fe4000000000d */
[----:B------:R-:W-:Y:S01]  /*e620*/  PRMT R19, R15, 0x7610, R19 ;  /* 0x000076100f137816 */ /* 0x000fe20000000013 */
[----:B------:R-:W-:Y:S01]  /*e630*/  IMAD.U32 R15, RZ, RZ, UR11 ;  /* 0x0000000bff0f7e24 */ /* 0x000fe2000f8e00ff */
[----:B------:R0:W-:Y:S01]  /*e640*/  @P2 STG.E.U16 desc[UR46][R8.64+0x20], R12 ;  /* 0x0000200c08002986 */ /* 0x0001e2000c10152e */
[----:B-1----:R-:W-:-:S03]  /*e650*/  IMAD.U32 R17, RZ, RZ, UR5 ;  /* 0x00000005ff117e24 */ /* 0x002fc6000f8e00ff */
[----:B------:R1:W-:Y:S04]  /*e660*/  @P3 STG.E.U16 desc[UR46][R8.64+0x22], R13 ;  /* 0x0000220d08003986 */ /* 0x0003e8000c10152e */
[----:B------:R2:W-:Y:S01]  /*e670*/  @P6 STG.E.U16 desc[UR46][R10.64+0x20], R19 ;  /* 0x000020130a006986 */ /* 0x0005e2000c10152e */
[-C--:B-----5:R-:W-:Y:S01]  /*e680*/  FMUL R14, R233, R2.reuse ;  /* 0x00000002e90e7220 */ /* 0x0a0fe20000400000 */
[----:B0-----:R-:W-:Y:S02]  /*e690*/  IADD3 R12, P2, P6, R15, UR13, R8 ;  /* 0x0000000d0f0c7c10 */ /* 0x001fe4000fe5e008 */
[----:B------:R-:W-:Y:S02]  /*e6a0*/  ISETP.GT.AND P3, PT, R0, 0x11, P4 ;  /* 0x000000110000780c */ /* 0x000fe40002764270 */
[----:B-1----:R-:W-:Y:S01]  /*e6b0*/  IADD3.X R13, R17, UR12, R9, P2, P6 ;  /* 0x0000000c110d7c10 */ /* 0x002fe200097ec409 */
[----:B------:R-:W-:Y:S01]  /*e6c0*/  FMUL R15, R232, R2 ;  /* 0x00000002e80f7220 */ /* 0x000fe20000400000 */
[----:B------:R-:W-:-:S02]  /*e6d0*/  ISETP.GT.AND P2, PT, R0, 0x18, P1 ;  /* 0x000000180000780c */ /* 0x000fc40000f44270 */
[----:B------:R-:W-:Y:S01]  /*e6e0*/  F2FP.BF16.F32.PACK_AB R18, RZ, R14 ;  /* 0x0000000eff12723e */ /* 0x000fe200000010ff */
[----:B------:R-:W-:Y:S01]  /*e6f0*/  FMUL R14, R23, R2 ;  /* 0x00000002170e7220 */ /* 0x000fe20000400000 */
[----:B--2---:R-:W-:Y:S02]  /*e700*/  F2FP.BF16.F32.PACK_AB R19, RZ, R15 ;  /* 0x0000000fff13723e */ /* 0x004fe400000010ff */
[----:B------:R-:W-:Y:S02]  /*e710*/  PRMT R15, R18, 0x7610, R15 ;  /* 0x00007610120f7816 */ /* 0x000fe4000000000f */
[C---:B------:R-:W-:Y:S02]  /*e720*/  ISETP.GT.AND P6, PT, R0.reuse, 0x19, P1 ;  /* 0x000000190000780c */ /* 0x040fe40000fc4270 */
[----:B------:R-:W-:Y:S01]  /*e730*/  F2FP.BF16.F32.PACK_AB R20, RZ, R14 ;  /* 0x0000000eff14723e */ /* 0x000fe200000010ff */
[----:B------:R0:W-:Y:S02]  /*e740*/  @P3 STG.E.U16 desc[UR46][R10.64+0x22], R15 ;  /* 0x0000220f0a003986 */ /* 0x0001e4000c10152e */
[----:B------:R-:W-:Y:S01]  /*e750*/  @P2 IMAD.MOV.U32 R14, RZ, RZ, R8 ;  /* 0x000000ffff0e2224 */ /* 0x000fe200078e0008 */
[----:B------:R-:W-:Y:S01]  /*e760*/  ISETP.GT.AND P3, PT, R0, 0x18, P4 ;  /* 0x000000180000780c */ /* 0x000fe20002764270 */
[----:B------:R-:W-:Y:S01]  /*e770*/  FMUL R17, R22, R2 ;  /* 0x0000000216117220 */ /* 0x000fe20000400000 */
[----:B0-----:R-:W-:-:S02]  /*e780*/  @P2 IMAD.MOV.U32 R15, RZ, RZ, R9 ;  /* 0x000000ffff0f2224 */ /* 0x001fc400078e0009 */
[----:B------:R-:W-:-:S03]  /*e790*/  FMUL R18, R21, R2 ;  /* 0x0000000215127220 */ /* 0x000fc60000400000 */
[----:B------:R0:W-:Y:S01]  /*e7a0*/  @P2 STG.E.U16 desc[UR46][R14.64+0x30], R19 ;  /* 0x000030130e002986 */ /* 0x0001e2000c10152e */
[----:B------:R-:W-:Y:S02]  /*e7b0*/  ISETP.GT.AND P2, PT, R0, 0x19, P4 ;  /* 0x000000190000780c */ /* 0x000fe40002744270 */
[----:B------:R-:W-:Y:S02]  /*e7c0*/  F2FP.BF16.F32.PACK_AB R17, RZ, R17 ;  /* 0x00000011ff11723e */ /* 0x000fe400000010ff */
[----:B------:R-:W-:Y:S01]  /*e7d0*/  F2FP.BF16.F32.PACK_AB R18, RZ, R18 ;  /* 0x00000012ff12723e */ /* 0x000fe200000010ff */
[----:B0-----:R-:W-:Y:S02]  /*e7e0*/  @P6 IMAD.MOV.U32 R14, RZ, RZ, R8 ;  /* 0x000000ffff0e6224 */ /* 0x001fe400078e0008 */
[----:B------:R-:W-:-:S05]  /*e7f0*/  @P6 IMAD.MOV.U32 R15, RZ, RZ, R9 ;  /* 0x000000ffff0f6224 */ /* 0x000fca00078e0009 */
[----:B------:R0:W-:Y:S01]  /*e800*/  @P6 STG.E.U16 desc[UR46][R14.64+0x32], R20 ;  /* 0x000032140e006986 */ /* 0x0001e2000c10152e */
[----:B------:R-:W-:-:S03]  /*e810*/  IADD3 R8, P6, R8, UR13, RZ ;  /* 0x0000000d08087c10 */ /* 0x000fc6000ffde0ff */
[----:B------:R-:W-:Y:S01]  /*e820*/  @P3 STG.E.U16 desc[UR46][R10.64+0x30], R17 ;  /* 0x000030110a003986 */ /* 0x000fe2000c10152e */
[----:B------:R-:W-:Y:S02]  /*e830*/  ISETP.GT.AND P3, PT, R3, 0x100, PT ;  /* 0x000001000300780c */ /* 0x000fe40003f64270 */
[----:B------:R-:W-:Y:S01]  /*e840*/  IADD3.X R9, R9, UR12, RZ, P6, !PT ;  /* 0x0000000c09097c10 */ /* 0x000fe2000b7fe4ff */
[----:B------:R1:W-:Y:S01]  /*e850*/  @P2 STG.E.U16 desc[UR46][R10.64+0x32], R18 ;  /* 0x000032120a002986 */ /* 0x0003e2000c10152e */
[C---:B------:R-:W-:Y:S02]  /*e860*/  ISETP.GT.AND P2, PT, R0.reuse, RZ, P3 ;  /* 0x000000ff0000720c */ /* 0x040fe40001f44270 */
[----:B------:R-:W-:Y:S02]  /*e870*/  ISETP.GT.AND P6, PT, R0, 0x1, P3 ;  /* 0x000000010000780c */ /* 0x000fe40001fc4270 */
[----:B------:R-:W-:Y:S01]  /*e880*/  MOV R19, UR8 ;  /* 0x0000000800137c02 */ /* 0x000fe20008000f00 */
[----:B0-----:R-:W-:-:S04]  /*e890*/  IMAD.U32 R15, RZ, RZ, UR11 ;  /* 0x0000000bff0f7e24 */ /* 0x001fc8000f8e00ff */
[----:B-1----:R-:W-:-:S04]  /*e8a0*/  IMAD.WIDE.U32 R18, R19, 0xf0, R6 ;  /* 0x000000f013127825 */ /* 0x002fc800078e0006 */
[----:B------:R-:W-:Y:S01]  /*e8b0*/  @P2 STG.E.U16 desc[UR46][R8.64], R216 ;  /* 0x000000d808002986 */ /* 0x000fe2000c10152e */
[----:B------:R-:W-:-:S03]  /*e8c0*/  IMAD.U32 R11, RZ, RZ, UR5 ;  /* 0x00000005ff0b7e24 */ /* 0x000fc6000f8e00ff */
[----:B------:R-:W-:Y:S01]  /*e8d0*/  @P6 STG.E.U16 desc[UR46][R8.64+0x2], R217 ;  /* 0x000002d908006986 */ /* 0x000fe2000c10152e */
[----:B------:R-:W-:Y:S01]  /*e8e0*/  VIADD R19, R19, UR4 ;  /* 0x0000000413137c36 */ /* 0x000fe20008000000 */
[----:B------:R-:W-:-:S04]  /*e8f0*/  IADD3 R10, P2, P6, R15, UR13, R18 ;  /* 0x0000000d0f0a7c10 */ /* 0x000fc8000fe5e012 */
[----:B------:R-:W-:Y:S02]  /*e900*/  IADD3.X R11, R11, UR12, R19, P2, P6 ;  /* 0x0000000c0b0b7c10 */ /* 0x000fe400097ec413 */
[----:B------:R-:W-:Y:S02]  /*e910*/  IADD3 R14, P6, R8, UR11, RZ ;  /* 0x0000000b080e7c10 */ /* 0x000fe4000ffde0ff */
[----:B------:R-:W-:Y:S02]  /*e920*/  ISETP.GT.AND P2, PT, R3, 0x108, PT ;  /* 0x000001080300780c */ /* 0x000fe40003f44270 */
[----:B------:R-:W-:Y:S02]  /*e930*/  IADD3.X R15, R9, UR5, RZ, P6, !PT ;  /* 0x00000005090f7c10 */ /* 0x000fe4000b7fe4ff */
[----:B------:R-:W-:-:S13]  /*e940*/  ISETP.GT.AND P6, PT, R0, RZ, P2 ;  /* 0x000000ff0000720c */ /* 0x000fda00017c4270 */
[----:B------:R-:W-:Y:S01]  /*e950*/  @P6 STG.E.U16 desc[UR46][R14.64], R218 ;  /* 0x000000da0e006986 */ /* 0x000fe2000c10152e */
[----:B------:R-:W-:-:S13]  /*e960*/  ISETP.GT.AND P6, PT, R0, 0x1, P2 ;  /* 0x000000010000780c */ /* 0x000fda00017c4270 */
[----:B------:R0:W-:Y:S01]  /*e970*/  @P6 STG.E.U16 desc[UR46][R14.64+0x2], R219 ;  /* 0x000002db0e006986 */ /* 0x0001e2000c10152e */
[----:B------:R-:W-:-:S13]  /*e980*/  ISETP.GT.AND P6, PT, R0, 0x8, P3 ;  /* 0x000000080000780c */ /* 0x000fda0001fc4270 */
[----:B------:R-:W-:Y:S01]  /*e990*/  @P6 STG.E.U16 desc[UR46][R8.64+0x10], R220 ;  /* 0x000010dc08006986 */ /* 0x000fe2000c10152e */
[----:B------:R-:W-:-:S13]  /*e9a0*/  ISETP.GT.AND P6, PT, R0, 0x9, P3 ;  /* 0x000000090000780c */ /* 0x000fda0001fc4270 */
[----:B------:R-:W-:Y:S01]  /*e9b0*/  @P6 STG.E.U16 desc[UR46][R8.64+0x12], R221 ;  /* 0x000012dd08006986 */ /* 0x000fe2000c10152e */
[----:B0-----:R-:W-:-:S04]  /*e9c0*/  IADD3 R14, P6, R8, UR11, RZ ;  /* 0x0000000b080e7c10 */ /* 0x001fc8000ffde0ff */
[----:B------:R-:W-:Y:S02]  /*e9d0*/  IADD3.X R15, R9, UR5, RZ, P6, !PT ;  /* 0x00000005090f7c10 */ /* 0x000fe4000b7fe4ff */
[----:B------:R-:W-:-:S13]  /*e9e0*/  ISETP.GT.AND P6, PT, R0, 0x8, P2 ;  /* 0x000000080000780c */ /* 0x000fda00017c4270 */
[----:B------:R-:W-:Y:S01]  /*e9f0*/  @P6 STG.E.U16 desc[UR46][R14.64+0x10], R222 ;  /* 0x000010de0e006986 */ /* 0x000fe2000c10152e */
[----:B------:R-:W-:-:S13]  /*ea00*/  ISETP.GT.AND P6, PT, R0, 0x9, P2 ;  /* 0x000000090000780c */ /* 0x000fda00017c4270 */
[----:B------:R-:W-:Y:S01]  /*ea10*/  @P6 STG.E.U16 desc[UR46][R12.64+0x12], R223 ;  /* 0x000012df0c006986 */ /* 0x000fe2000c10152e */
[----:B------:R-:W-:-:S13]  /*ea20*/  ISETP.GT.AND P6, PT, R0, 0x10, P3 ;  /* 0x000000100000780c */ /* 0x000fda0001fc4270 */
[----:B------:R-:W-:Y:S01]  /*ea30*/  @P6 STG.E.U16 desc[UR46][R8.64+0x20], R224 ;  /* 0x000020e008006986 */ /* 0x000fe2000c10152e */
[----:B------:R-:W-:Y:S02]  /*ea40*/  ISETP.GT.AND P6, PT, R0, 0x11, P3 ;  /* 0x000000110000780c */ /* 0x000fe40001fc4270 */
[----:B------:R-:W-:-:S11]  /*ea50*/  F2FP.BF16.F32.PACK_AB R226, RZ, R226 ;  /* 0x000000e2ffe2723e */ /* 0x000fd600000010ff */
[----:B------:R-:W-:Y:S01]  /*ea60*/  @P6 STG.E.U16 desc[UR46][R8.64+0x22], R225 ;  /* 0x000022e108006986 */ /* 0x000fe2000c10152e */
[----:B------:R-:W-:Y:S01]  /*ea70*/  ISETP.GT.AND P6, PT, R0, 0x10, P2 ;  /* 0x000000100000780c */ /* 0x000fe200017c4270 */
[----:B------:R-:W-:-:S12]  /*ea80*/  FMUL R227, R227, R2 ;  /* 0x00000002e3e37220 */ /* 0x000fd80000400000 */
[----:B------:R-:W-:Y:S01]  /*ea90*/  @P6 STG.E.U16 desc[UR46][R12.64+0x20], R226 ;  /* 0x000020e20c006986 */ /* 0x000fe2000c10152e */
[----:B------:R-:W-:Y:S02]  /*eaa0*/  ISETP.GT.AND P6, PT, R0, 0x11, P2 ;  /* 0x000000110000780c */ /* 0x000fe400017c4270 */
[----:B------:R-:W-:Y:S01]  /*eab0*/  F2FP.BF16.F32.PACK_AB R227, RZ, R227 ;  /* 0x000000e3ffe3723e */ /* 0x000fe200000010ff */
[----:B------:R-:W-:-:S10]  /*eac0*/  FMUL R228, R228, R2 ;  /* 0x00000002e4e47220 */ /* 0x000fd40000400000 */
        /* <DEDUP_REMOVED lines=8> */
[----:B------:R0:W-:Y:S01]  /*eb50*/  @P6 STG.E.U16 desc[UR46][R8.64+0x32], R229 ;  /* 0x000032e508006986 */ /* 0x0001e2000c10152e */
[----:B------:R-:W-:Y:S02]  /*eb60*/  ISETP.GT.AND P6, PT, R0, 0x18, P2 ;  /* 0x000000180000780c */ /* 0x000fe400017c4270 */
[----:B------:R-:W-:Y:S01]  /*eb70*/  F2FP.BF16.F32.PACK_AB R230, RZ, R230 ;  /* 0x000000e6ffe6723e */ /* 0x000fe200000010ff */
[----:B------:R-:W-:-:S10]  /*eb80*/  FMUL R231, R231, R2 ;  /* 0x00000002e7e77220 */ /* 0x000fd40000400000 */
[----:B0-----:R-:W-:Y:S02]  /*eb90*/  @P6 IMAD.MOV.U32 R8, RZ, RZ, R12 ;  /* 0x000000ffff086224 */ /* 0x001fe400078e000c */
[----:B------:R-:W-:-:S05]  /*eba0*/  @P6 IMAD.MOV.U32 R9, RZ, RZ, R13 ;  /* 0x000000ffff096224 */ /* 0x000fca00078e000d */
[----:B------:R0:W-:Y:S01]  /*ebb0*/  @P6 STG.E.U16 desc[UR46][R8.64+0x30], R230 ;  /* 0x000030e608006986 */ /* 0x0001e2000c10152e */
[----:B------:R-:W-:Y:S02]  /*ebc0*/  ISETP.GT.AND P6, PT, R0, 0x19, P2 ;  /* 0x000000190000780c */ /* 0x000fe400017c4270 */
[----:B------:R-:W-:Y:S01]  /*ebd0*/  F2FP.BF16.F32.PACK_AB R231, RZ, R231 ;  /* 0x000000e7ffe7723e */ /* 0x000fe200000010ff */
[----:B------:R-:W-:-:S10]  /*ebe0*/  FMUL R200, R200, R2 ;  /* 0x00000002c8c87220 */ /* 0x000fd40000400000 */
[----:B------:R1:W-:Y:S01]  /*ebf0*/  @P6 STG.E.U16 desc[UR46][R12.64+0x32], R231 ;  /* 0x000032e70c006986 */ /* 0x0003e2000c10152e */
        /* <DEDUP_REMOVED lines=69> */
[----:B------:R-:W-:-:S11]  /*f050*/  F2FP.BF16.F32.PACK_AB R185, RZ, R185 ;  /* 0x000000b9ffb9723e */ /* 0x000fd600000010ff */
[----:B0-----:R-:W-:Y:S02]  /*f060*/  @P6 IMAD.MOV.U32 R8, RZ, RZ, R18 ;  /* 0x000000ffff086224 */ /* 0x001fe400078e0012 */
[----:B------:R-:W-:-:S05]  /*f070*/  @P6 IMAD.MOV.U32 R9, RZ, RZ, R19 ;  /* 0x000000ffff096224 */ /* 0x000fca00078e0013 */
[----:B------:R0:W-:Y:S01]  /*f080*/  @P6 STG.E.U16 desc[UR46][R8.64+0x42], R185 ;  /* 0x000042b908006986 */ /* 0x0001e2000c10152e */
[----:B-1----:R-:W-:-:S04]  /*f090*/  IADD3 R12, P6, R18, UR11, RZ ;  /* 0x0000000b120c7c10 */ /* 0x002fc8000ffde0ff */
[----:B------:R-:W-:Y:S02]  /*f0a0*/  IADD3.X R13, R19, UR5, RZ, P6, !PT ;  /* 0x00000005130d7c10 */ /* 0x000fe4000b7fe4ff */
[----:B------:R-:W-:Y:S01]  /*f0b0*/  ISETP.GT.AND P6, PT, R0, 0x20, P4 ;  /* 0x000000200000780c */ /* 0x000fe200027c4270 */
[----:B------:R-:W-:-:S05]  /*f0c0*/  FMUL R186, R186, R2 ;  /* 0x00000002baba7220 */ /* 0x000fca0000400000 */
[----:B------:R-:W-:-:S07]  /*f0d0*/  F2FP.BF16.F32.PACK_AB R186, RZ, R186 ;  /* 0x000000baffba723e */ /* 0x000fce00000010ff */
[----:B------:R-:W-:Y:S01]  /*f0e0*/  @P6 STG.E.U16 desc[UR46][R12.64+0x40], R186 ;  /* 0x000040ba0c006986 */ /* 0x000fe2000c10152e */
[----:B------:R-:W-:Y:S01]  /*f0f0*/  ISETP.GT.AND P6, PT, R0, 0x21, P4 ;  /* 0x000000210000780c */ /* 0x000fe200027c4270 */
[----:B------:R-:W-:-:S05]  /*f100*/  FMUL R187, R187, R2 ;  /* 0x00000002bbbb7220 */ /* 0x000fca0000400000 */
[----:B------:R-:W-:-:S07]  /*f110*/  F2FP.BF16.F32.PACK_AB R187, RZ, R187 ;  /* 0x000000bbffbb723e */ /* 0x000fce00000010ff */
[----:B0-----:R-:W-:Y:S02]  /*f120*/  @P6 IMAD.MOV.U32 R8, RZ, RZ, R12 ;  /* 0x000000ffff086224 */ /* 0x001fe400078e000c */
[----:B------:R-:W-:-:S05]  /*f130*/  @P6 IMAD.MOV.U32 R9, RZ, RZ, R13 ;  /* 0x000000ffff096224 */ /* 0x000fca00078e000d */
[----:B------:R0:W-:Y:S01]  /*f140*/  @P6 STG.E.U16 desc[UR46][R8.64+0x42], R187 ;  /* 0x000042bb08006986 */ /* 0x0001e2000c10152e */
        /* <DEDUP_REMOVED lines=33> */
[----:B0-----:R-:W-:Y:S01]  /*f360*/  @P6 MOV R8, R18 ;  /* 0x0000001200086202 */ /* 0x001fe20000000f00 */
        /* <DEDUP_REMOVED lines=24> */
[----:B------:R-:W-:Y:S02]  /*f4f0*/  @P6 IMAD.MOV.U32 R9, RZ, RZ, R19 ;  /* 0x000000ffff096224 */ /* 0x000fe400078e0013 */
[----:B------:R-:W-:-:S03]  /*f500*/  FMUL R198, R198, R2 ;  /* 0x00000002c6c67220 */ /* 0x000fc60000400000 */
        /* <DEDUP_REMOVED lines=9> */
[----:B0-----:R-:W-:-:S04]  /*f5a0*/  IADD3 R8, P6, R18, UR13, RZ ;  /* 0x0000000d12087c10 */ /* 0x001fc8000ffde0ff */
[----:B------:R-:W-:Y:S02]  /*f5b0*/  IADD3.X R9, R19, UR12, RZ, P6, !PT ;  /* 0x0000000c13097c10 */ /* 0x000fe4000b7fe4ff */
        /* <DEDUP_REMOVED lines=8> */
[----:B------:R-:W-:-:S04]  /*f640*/  IADD3 R14, P6, R8, UR11, RZ ;  /* 0x0000000b080e7c10 */ /* 0x000fc8000ffde0ff */
[----:B------:R-:W-:Y:S02]  /*f650*/  IADD3.X R15, R9, UR5, RZ, P6, !PT ;  /* 0x00000005090f7c10 */ /* 0x000fe4000b7fe4ff */
        /* <DEDUP_REMOVED lines=168> */
[----:B0-----:R-:W-:Y:S01]  /*100e0*/  @P6 MOV R14, R18 ;  /* 0x00000012000e6202 */ /* 0x001fe20000000f00 */
        /* <DEDUP_REMOVED lines=351> */
[C---:B------:R-:W-:Y:S02]  /*116e0*/  ISETP.GT.AND P6, PT, R0.reuse, 0x98, P0 ;  /* 0x000000980000780c */ /* 0x040fe400007c4270 */
[----:B------:R-:W-:Y:S02]  /*116f0*/  F2FP.BF16.F32.PACK_AB R68, RZ, R68 ;  /* 0x00000044ff44723e */ /* 0x000fe400000010ff */
[----:B------:R-:W-:Y:S01]  /*11700*/  ISETP.GT.AND P0, PT, R0, 0x99, P0 ;  /* 0x000000990000780c */ /* 0x000fe20000704270 */
[-C--:B------:R-:W-:Y:S01]  /*11710*/  FMUL R69, R69, R2.reuse ;  /* 0x0000000245457220 */ /* 0x080fe20000400000 */
[----:B------:R-:W-:-:S07]  /*11720*/  FMUL R70, R70, R2 ;  /* 0x0000000246467220 */ /* 0x000fce0000400000 */
[----:B------:R-:W-:Y:S01]  /*11730*/  @P6 STG.E.U16 desc[UR46][R4.64+0x130], R68 ;  /* 0x0001304404006986 */ /* 0x000fe2000c10152e */
[C---:B------:R-:W-:Y:S02]  /*11740*/  ISETP.GT.AND P6, PT, R0.reuse, 0x98, P5 ;  /* 0x000000980000780c */ /* 0x040fe40002fc4270 */
[----:B------:R-:W-:Y:S02]  /*11750*/  F2FP.BF16.F32.PACK_AB R69, RZ, R69 ;  /* 0x00000045ff45723e */ /* 0x000fe400000010ff */
[----:B------:R-:W-:Y:S02]  /*11760*/  F2FP.BF16.F32.PACK_AB R70, RZ, R70 ;  /* 0x00000046ff46723e */ /* 0x000fe400000010ff */
[----:B------:R-:W-:Y:S01]  /*11770*/  ISETP.GT.AND P5, PT, R0, 0x99, P5 ;  /* 0x000000990000780c */ /* 0x000fe20002fa4270 */
[----:B------:R0:W-:Y:S01]  /*11780*/  @P0 STG.E.U16 desc[UR46][R4.64+0x132], R69 ;  /* 0x0001324504000986 */ /* 0x0001e2000c10152e */
[----:B------:R-:W-:-:S05]  /*11790*/  FMUL R71, R71, R2 ;  /* 0x0000000247477220 */ /* 0x000fca0000400000 */
[----:B------:R-:W-:Y:S01]  /*117a0*/  @P6 STG.E.U16 desc[UR46][R6.64+0x130], R70 ;  /* 0x0001304606006986 */ /* 0x000fe2000c10152e */
[C---:B------:R-:W-:Y:S02]  /*117b0*/  ISETP.GT.AND P6, PT, R0.reuse, 0x80, P1 ;  /* 0x000000800000780c */ /* 0x040fe40000fc4270 */
[----:B------:R-:W-:Y:S02]  /*117c0*/  F2FP.BF16.F32.PACK_AB R71, RZ, R71 ;  /* 0x00000047ff47723e */ /* 0x000fe400000010ff */
[----:B------:R-:W-:Y:S01]  /*117d0*/  ISETP.GT.AND P0, PT, R0, 0x81, P1 ;  /* 0x000000810000780c */ /* 0x000fe20000f04270 */
[-C--:B------:R-:W-:Y:S02]  /*117e0*/  FMUL R40, R40, R2.reuse ;  /* 0x0000000228287220 */ /* 0x080fe40000400000 */
[----:B------:R-:W-:Y:S01]  /*117f0*/  @P5 STG.E.U16 desc[UR46][R6.64+0x132], R71 ;  /* 0x0001324706005986 */ /* 0x000fe2000c10152e */
[----:B------:R-:W-:Y:S01]  /*11800*/  ISETP.GT.AND P5, PT, R0, 0x80, P4 ;  /* 0x000000800000780c */ /* 0x000fe200027a4270 */
[----:B------:R-:W-:Y:S01]  /*11810*/  FMUL R41, R41, R2 ;  /* 0x0000000229297220 */ /* 0x000fe20000400000 */
[----:B------:R-:W-:-:S03]  /*11820*/  F2FP.BF16.F32.PACK_AB R40, RZ, R40 ;  /* 0x00000028ff28723e */ /* 0x000fc600000010ff */
[----:B0-----:R-:W-:Y:S02]  /*11830*/  @P6 IMAD.MOV.U32 R4, RZ, RZ, R18 ;  /* 0x000000ffff046224 */ /* 0x001fe400078e0012 */
[----:B------:R-:W-:Y:S01]  /*11840*/  @P6 IMAD.MOV.U32 R5, RZ, RZ, R19 ;  /* 0x000000ffff056224 */ /* 0x000fe200078e0013 */
[----:B------:R-:W-:Y:S01]  /*11850*/  F2FP.BF16.F32.PACK_AB R41, RZ, R41 ;  /* 0x00000029ff29723e */ /* 0x000fe200000010ff */
[----:B------:R-:W-:-:S03]  /*11860*/  FMUL R42, R42, R2 ;  /* 0x000000022a2a7220 */ /* 0x000fc60000400000 */
[----:B------:R0:W-:Y:S01]  /*11870*/  @P6 STG.E.U16 desc[UR46][R4.64+0x100], R40 ;  /* 0x0001002804006986 */ /* 0x0001e2000c10152e */
[----:B------:R-:W-:Y:S02]  /*11880*/  ISETP.GT.AND P6, PT, R0, 0x81, P4 ;  /* 0x000000810000780c */ /* 0x000fe400027c4270 */
[----:B------:R-:W-:Y:S01]  /*11890*/  F2FP.BF16.F32.PACK_AB R42, RZ, R42 ;  /* 0x0000002aff2a723e */ /* 0x000fe200000010ff */
[----:B------:R-:W-:Y:S01]  /*118a0*/  FMUL R43, R43, R2 ;  /* 0x000000022b2b7220 */ /* 0x000fe20000400000 */
[----:B0-----:R-:W-:Y:S02]  /*118b0*/  @P0 IMAD.MOV.U32 R4, RZ, RZ, R18 ;  /* 0x000000ffff040224 */ /* 0x001fe400078e0012 */
[----:B------:R-:W-:-:S05]  /*118c0*/  @P0 IMAD.MOV.U32 R5, RZ, RZ, R19 ;  /* 0x000000ffff050224 */ /* 0x000fca00078e0013 */
[----:B------:R0:W-:Y:S01]  /*118d0*/  @P0 STG.E.U16 desc[UR46][R4.64+0x102], R41 ;  /* 0x0001022904000986 */ /* 0x0001e2000c10152e */
[----:B------:R-:W-:Y:S01]  /*118e0*/  ISETP.GT.AND P0, PT, R0, 0x88, P1 ;  /* 0x000000880000780c */ /* 0x000fe20000f04270 */
[----:B------:R-:W-:Y:S01]  /*118f0*/  FMUL R44, R44, R2 ;  /* 0x000000022c2c7220 */ /* 0x000fe20000400000 */
[----:B------:R-:W-:Y:S01]  /*11900*/  F2FP.BF16.F32.PACK_AB R43, RZ, R43 ;  /* 0x0000002bff2b723e */ /* 0x000fe200000010ff */
        /* <DEDUP_REMOVED lines=9> */
[----:B------:R-:W-:Y:S01]  /*119a0*/  F2FP.BF16.F32.PACK_AB R45, RZ, R45 ;  /* 0x0000002dff2d723e */ /* 0x000fe200000010ff */
[----:B0-----:R-:W-:Y:S02]  /*119b0*/  @P0 IMAD.MOV.U32 R4, RZ, RZ, R18 ;  /* 0x000000ffff040224 */ /* 0x001fe400078e0012 */
[----:B------:R-:W-:-:S05]  /*119c0*/  @P0 IMAD.MOV.U32 R5, RZ, RZ, R19 ;  /* 0x000000ffff050224 */ /* 0x000fca00078e0013 */
[----:B------:R0:W-:Y:S01]  /*119d0*/  @P0 STG.E.U16 desc[UR46][R4.64+0x110], R44 ;  /* 0x0001102c04000986 */ /* 0x0001e2000c10152e */
[----:B------:R-:W-:Y:S01]  /*119e0*/  ISETP.GT.AND P0, PT, R0, 0x88, P4 ;  /* 0x000000880000780c */ /* 0x000fe20002704270 */
[----:B------:R-:W-:Y:S01]  /*119f0*/  FMUL R46, R46, R2 ;  /* 0x000000022e2e7220 */ /* 0x000fe20000400000 */
[----:B0-----:R-:W-:Y:S02]  /*11a00*/  @P5 IMAD.MOV.U32 R4, RZ, RZ, R18 ;  /* 0x000000ffff045224 */ /* 0x001fe400078e0012 */
[----:B------:R-:W-:-:S05]  /*11a10*/  @P5 IMAD.MOV.U32 R5, RZ, RZ, R19 ;  /* 0x000000ffff055224 */ /* 0x000fca00078e0013 */
[----:B------:R0:W-:Y:S01]  /*11a20*/  @P5 STG.E.U16 desc[UR46][R4.64+0x112], R45 ;  /* 0x0001122d04005986 */ /* 0x0001e2000c10152e */
[C---:B------:R-:W-:Y:S01]  /*11a30*/  ISETP.GT.AND P5, PT, R0.reuse, 0x89, P4 ;  /* 0x000000890000780c */ /* 0x040fe200027a4270 */
[----:B------:R-:W-:Y:S01]  /*11a40*/  FMUL R47, R47, R2 ;  /* 0x000000022f2f7220 */ /* 0x000fe20000400000 */
[----:B------:R-:W-:Y:S02]  /*11a50*/  F2FP.BF16.F32.PACK_AB R46, RZ, R46 ;  /* 0x0000002eff2e723e */ /* 0x000fe400000010ff */
[----:B------:R-:W-:Y:S01]  /*11a60*/  ISETP.GT.AND P6, PT, R0, 0x90, P1 ;  /* 0x000000900000780c */ /* 0x000fe20000fc4270 */
[----:B0-----:R-:W-:Y:S02]  /*11a70*/  @P0 IMAD.MOV.U32 R4, RZ, RZ, R12 ;  /* 0x000000ffff040224 */ /* 0x001fe400078e000c */
[----:B------:R-:W-:Y:S01]  /*11a80*/  @P0 IMAD.MOV.U32 R5, RZ, RZ, R13 ;  /* 0x000000ffff050224 */ /* 0x000fe200078e000d */
[----:B------:R-:W-:Y:S01]  /*11a90*/  F2FP.BF16.F32.PACK_AB R47, RZ, R47 ;  /* 0x0000002fff2f723e */ /* 0x000fe200000010ff */
[----:B------:R-:W-:-:S03]  /*11aa0*/  FMUL R48, R48, R2 ;  /* 0x0000000230307220 */ /* 0x000fc60000400000 */
[----:B------:R0:W-:Y:S02]  /*11ab0*/  @P0 STG.E.U16 desc[UR46][R4.64+0x110], R46 ;  /* 0x0001102e04000986 */ /* 0x0001e4000c10152e */
        /* <DEDUP_REMOVED lines=9> */
[----:B------:R-:W-:Y:S02]  /*11b50*/  ISETP.GT.AND P6, PT, R0, 0x90, P4 ;  /* 0x000000900000780c */ /* 0x000fe400027c4270 */
[----:B------:R-:W-:Y:S01]  /*11b60*/  F2FP.BF16.F32.PACK_AB R49, RZ, R49 ;  /* 0x00000031ff31723e */ /* 0x000fe200000010ff */
[----:B------:R-:W-:Y:S01]  /*11b70*/  FMUL R50, R50, R2 ;  /* 0x0000000232327220 */ /* 0x000fe20000400000 */
[----:B------:R-:W-:Y:S02]  /*11b80*/  ISETP.GT.AND P0, PT, R0, 0x98, P1 ;  /* 0x000000980000780c */ /* 0x000fe40000f04270 */
[----:B0-----:R-:W-:Y:S01]  /*11b90*/  @P5 MOV R4, R18 ;  /* 0x0000001200045202 */ /* 0x001fe20000000f00 */
[----:B------:R-:W-:Y:S01]  /*11ba0*/  @P5 IMAD.MOV.U32 R5, RZ, RZ, R19 ;  /* 0x000000ffff055224 */ /* 0x000fe200078e0013 */
[----:B------:R-:W-:-:S04]  /*11bb0*/  F2FP.BF16.F32.PACK_AB R50, RZ, R50 ;  /* 0x00000032ff32723e */ /* 0x000fc800000010ff */
[----:B------:R0:W-:Y:S01]  /*11bc0*/  @P5 STG.E.U16 desc[UR46][R4.64+0x122], R49 ;  /* 0x0001223104005986 */ /* 0x0001e2000c10152e */
[C---:B------:R-:W-:Y:S01]  /*11bd0*/  ISETP.GT.AND P5, PT, R0.reuse, 0x91, P4 ;  /* 0x000000910000780c */ /* 0x040fe200027a4270 */
[-C--:B------:R-:W-:Y:S01]  /*11be0*/  FMUL R51, R51, R2.reuse ;  /* 0x0000000233337220 */ /* 0x080fe20000400000 */
[----:B------:R-:W-:Y:S01]  /*11bf0*/  ISETP.GT.AND P1, PT, R0, 0x99, P1 ;  /* 0x000000990000780c */ /* 0x000fe20000f24270 */
[-C--:B------:R-:W-:Y:S01]  /*11c00*/  FMUL R52, R52, R2.reuse ;  /* 0x0000000234347220 */ /* 0x080fe20000400000 */
[----:B0-----:R-:W-:Y:S02]  /*11c10*/  @P6 IMAD.MOV.U32 R4, RZ, RZ, R12 ;  /* 0x000000ffff046224 */ /* 0x001fe400078e000c */
[----:B------:R-:W-:Y:S02]  /*11c20*/  @P6 IMAD.MOV.U32 R5, RZ, RZ, R13 ;  /* 0x000000ffff056224 */ /* 0x000fe400078e000d */
[----:B------:R-:W-:-:S03]  /*11c30*/  FMUL R53, R53, R2 ;  /* 0x0000000235357220 */ /* 0x000fc60000400000 */
[----:B------:R0:W-:Y:S01]  /*11c40*/  @P6 STG.E.U16 desc[UR46][R4.64+0x120], R50 ;  /* 0x0001203204006986 */ /* 0x0001e2000c10152e */
[C---:B------:R-:W-:Y:S01]  /*11c50*/  ISETP.GT.AND P6, PT, R0.reuse, 0x98, P4 ;  /* 0x000000980000780c */ /* 0x040fe200027c4270 */
[----:B------:R-:W-:Y:S01]  /*11c60*/  @P0 IMAD.MOV.U32 R6, RZ, RZ, R18 ;  /* 0x000000ffff060224 */ /* 0x000fe200078e0012 */
[----:B------:R-:W-:Y:S01]  /*11c70*/  F2FP.BF16.F32.PACK_AB R51, RZ, R51 ;  /* 0x00000033ff33723e */ /* 0x000fe200000010ff */
[----:B------:R-:W-:Y:S01]  /*11c80*/  @P0 IMAD.MOV.U32 R7, RZ, RZ, R19 ;  /* 0x000000ffff070224 */ /* 0x000fe200078e0013 */
[----:B------:R-:W-:Y:S01]  /*11c90*/  ISETP.GT.AND P4, PT, R0, 0x99, P4 ;  /* 0x000000990000780c */ /* 0x000fe20002784270 */
[----:B------:R-:W-:Y:S01]  /*11ca0*/  FMUL R54, R54, R2 ;  /* 0x0000000236367220 */ /* 0x000fe20000400000 */
[----:B------:R-:W-:Y:S01]  /*11cb0*/  F2FP.BF16.F32.PACK_AB R52, RZ, R52 ;  /* 0x00000034ff34723e */ /* 0x000fe200000010ff */
[----:B------:R-:W-:Y:S01]  /*11cc0*/  FMUL R55, R55, R2 ;  /* 0x0000000237377220 */ /* 0x000fe20000400000 */
[----:B------:R-:W-:Y:S01]  /*11cd0*/  F2FP.BF16.F32.PACK_AB R53, RZ, R53 ;  /* 0x00000035ff35723e */ /* 0x000fe200000010ff */
[----:B0-----:R-:W-:-:S02]  /*11ce0*/  @P5 IMAD.MOV.U32 R4, RZ, RZ, R12 ;  /* 0x000000ffff045224 */ /* 0x001fc400078e000c */
[----:B------:R-:W-:Y:S01]  /*11cf0*/  @P5 IMAD.MOV.U32 R5, RZ, RZ, R13 ;  /* 0x000000ffff055224 */ /* 0x000fe200078e000d */
[----:B------:R-:W-:-:S04]  /*11d00*/  F2FP.BF16.F32.PACK_AB R54, RZ, R54 ;  /* 0x00000036ff36723e */ /* 0x000fc800000010ff */
[----:B------:R0:W-:Y:S01]  /*11d10*/  @P5 STG.E.U16 desc[UR46][R4.64+0x122], R51 ;  /* 0x0001223304005986 */ /* 0x0001e2000c10152e */
[----:B------:R-:W-:-:S03]  /*11d20*/  F2FP.BF16.F32.PACK_AB R55, RZ, R55 ;  /* 0x00000037ff37723e */ /* 0x000fc600000010ff */
[----:B------:R-:W-:Y:S04]  /*11d30*/  @P0 STG.E.U16 desc[UR46][R6.64+0x130], R52 ;  /* 0x0001303406000986 */ /* 0x000fe8000c10152e */
[----:B------:R-:W-:Y:S01]  /*11d40*/  @P1 STG.E.U16 desc[UR46][R18.64+0x132], R53 ;  /* 0x0001323512001986 */ /* 0x000fe2000c10152e */
[C---:B------:R-:W-:Y:S01]  /*11d50*/  ISETP.GT.AND P1, PT, R0.reuse, 0x80, P2 ;  /* 0x000000800000780c */ /* 0x040fe20001724270 */
[----:B0-----:R-:W-:Y:S02]  /*11d60*/  @P6 IMAD.MOV.U32 R4, RZ, RZ, R12 ;  /* 0x000000ffff046224 */ /* 0x001fe400078e000c */
[----:B------:R-:W-:Y:S01]  /*11d70*/  @P6 IMAD.MOV.U32 R5, RZ, RZ, R13 ;  /* 0x000000ffff056224 */ /* 0x000fe200078e000d */
[C---:B------:R-:W-:Y:S02]  /*11d80*/  ISETP.GT.AND P0, PT, R0.reuse, 0x80, P3 ;  /* 0x000000800000780c */ /* 0x040fe40001f04270 */
[----:B------:R-:W-:-:S02]  /*11d90*/  ISETP.GT.AND P5, PT, R0, 0x81, P3 ;  /* 0x000000810000780c */ /* 0x000fc40001fa4270 */
[----:B------:R0:W-:Y:S01]  /*11da0*/  @P6 STG.E.U16 desc[UR46][R4.64+0x130], R54 ;  /* 0x0001303604006986 */ /* 0x0001e2000c10152e */
[-C--:B------:R-:W-:Y:S01]  /*11db0*/  FMUL R24, R24, R2.reuse ;  /* 0x0000000218187220 */ /* 0x080fe20000400000 */
[-C--:B------:R-:W-:Y:S02]  /*11dc0*/  FMUL R25, R25, R2.reuse ;  /* 0x0000000219197220 */ /* 0x080fe40000400000 */
[----:B------:R-:W-:Y:S01]  /*11dd0*/  @P4 STG.E.U16 desc[UR46][R12.64+0x132], R55 ;  /* 0x000132370c004986 */ /* 0x000fe2000c10152e */
[----:B------:R-:W-:Y:S01]  /*11de0*/  ISETP.GT.AND P4, PT, R0, 0x81, P2 ;  /* 0x000000810000780c */ /* 0x000fe20001784270 */
[----:B------:R-:W-:Y:S01]  /*11df0*/  FMUL R26, R26, R2 ;  /* 0x000000021a1a7220 */ /* 0x000fe20000400000 */
[----:B------:R-:W-:Y:S02]  /*11e00*/  F2FP.BF16.F32.PACK_AB R24, RZ, R24 ;  /* 0x00000018ff18723e */ /* 0x000fe400000010ff */
[----:B------:R-:W-:Y:S01]  /*11e10*/  F2FP.BF16.F32.PACK_AB R25, RZ, R25 ;  /* 0x00000019ff19723e */ /* 0x000fe200000010ff */
[----:B------:R-:W-:Y:S01]  /*11e20*/  FMUL R27, R27, R2 ;  /* 0x000000021b1b7220 */ /* 0x000fe20000400000 */
[----:B------:R-:W-:Y:S01]  /*11e30*/  F2FP.BF16.F32.PACK_AB R26, RZ, R26 ;  /* 0x0000001aff1a723e */ /* 0x000fe200000010ff */
[----:B0-----:R-:W-:Y:S01]  /*11e40*/  @P1 IMAD.MOV.U32 R4, RZ, RZ, R10 ;  /* 0x000000ffff041224 */ /* 0x001fe200078e000a */
[C---:B------:R-:W-:Y:S01]  /*11e50*/  ISETP.GT.AND P6, PT, R0.reuse, 0x88, P2 ;  /* 0x000000880000780c */ /* 0x040fe200017c4270 */
[----:B------:R-:W-:Y:S01]  /*11e60*/  @P1 IMAD.MOV.U32 R5, RZ, RZ, R11 ;  /* 0x000000ffff051224 */ /* 0x000fe200078e000b */
[----:B------:R-:W-:Y:S01]  /*11e70*/  @P0 STG.E.U16 desc[UR46][R8.64+0x100], R24 ;  /* 0x0001001808000986 */ /* 0x000fe2000c10152e */
[----:B------:R-:W-:-:S03]  /*11e80*/  ISETP.GT.AND P0, PT, R0, 0x88, P3 ;  /* 0x000000880000780c */ /* 0x000fc60001f04270 */
[----:B------:R-:W-:Y:S01]  /*11e90*/  @P5 STG.E.U16 desc[UR46][R8.64+0x102], R25 ;  /* 0x0001021908005986 */ /* 0x000fe2000c10152e */
[----:B------:R-:W-:Y:S01]  /*11ea0*/  ISETP.GT.AND P5, PT, R0, 0x89, P3 ;  /* 0x000000890000780c */ /* 0x000fe20001fa4270 */
[-C--:B------:R-:W-:Y:S01]  /*11eb0*/  FMUL R28, R28, R2.reuse ;  /* 0x000000021c1c7220 */ /* 0x080fe20000400000 */
[----:B------:R-:W-:Y:S01]  /*11ec0*/  F2FP.BF16.F32.PACK_AB R27, RZ, R27 ;  /* 0x0000001bff1b723e */ /* 0x000fe200000010ff */
[----:B------:R0:W-:Y:S01]  /*11ed0*/  @P1 STG.E.U16 desc[UR46][R4.64+0x100], R26 ;  /* 0x0001001a04001986 */ /* 0x0001e2000c10152e */
[----:B------:R-:W-:Y:S01]  /*11ee0*/  ISETP.GT.AND P1, PT, R0, 0x89, P2 ;  /* 0x000000890000780c */ /* 0x000fe20001724270 */
[-C--:B------:R-:W-:Y:S01]  /*11ef0*/  FMUL R29, R29, R2.reuse ;  /* 0x000000021d1d7220 */ /* 0x080fe20000400000 */
[----:B------:R-:W-:Y:S01]  /*11f00*/  FMUL R30, R30, R2 ;  /* 0x000000021e1e7220 */ /* 0x000fe20000400000 */
[----:B------:R-:W-:Y:S01]  /*11f10*/  F2FP.BF16.F32.PACK_AB R28, RZ, R28 ;  /* 0x0000001cff1c723e */ /* 0x000fe200000010ff */
[----:B0-----:R-:W-:Y:S02]  /*11f20*/  @P4 IMAD.MOV.U32 R4, RZ, RZ, R10 ;  /* 0x000000ffff044224 */ /* 0x001fe400078e000a */
[----:B------:R-:W-:Y:S01]  /*11f30*/  @P4 IMAD.MOV.U32 R5, RZ, RZ, R11 ;  /* 0x000000ffff054224 */ /* 0x000fe200078e000b */
[----:B------:R-:W-:Y:S01]  /*11f40*/  F2FP.BF16.F32.PACK_AB R29, RZ, R29 ;  /* 0x0000001dff1d723e */ /* 0x000fe200000010ff */
[----:B------:R-:W-:Y:S01]  /*11f50*/  FMUL R31, R31, R2 ;  /* 0x000000021f1f7220 */ /* 0x000fe20000400000 */
[----:B------:R-:W-:-:S02]  /*11f60*/  F2FP.BF16.F32.PACK_AB R30, RZ, R30 ;  /* 0x0000001eff1e723e */ /* 0x000fc400000010ff */
[----:B------:R0:W-:Y:S01]  /*11f70*/  @P4 STG.E.U16 desc[UR46][R4.64+0x102], R27 ;  /* 0x0001021b04004986 */ /* 0x0001e2000c10152e */
[----:B------:R-:W-:Y:S01]  /*11f80*/  ISETP.GT.AND P4, PT, R0, 0x90, P3 ;  /* 0x000000900000780c */ /* 0x000fe20001f84270 */
[----:B------:R-:W-:Y:S02]  /*11f90*/  FMUL R32, R32, R2 ;  /* 0x0000000220207220 */ /* 0x000fe40000400000 */
[----:B------:R-:W-:Y:S01]  /*11fa0*/  @P0 STG.E.U16 desc[UR46][R8.64+0x110], R28 ;  /* 0x0001101c08000986 */ /* 0x000fe2000c10152e */
[----:B------:R-:W-:-:S03]  /*11fb0*/  F2FP.BF16.F32.PACK_AB R31, RZ, R31 ;  /* 0x0000001fff1f723e */ /* 0x000fc600000010ff */
[----:B------:R-:W-:Y:S01]  /*11fc0*/  @P5 STG.E.U16 desc[UR46][R8.64+0x112], R29 ;  /* 0x0001121d08005986 */ /* 0x000fe2000c10152e */
[--C-:B0-----:R-:W-:Y:S02]  /*11fd0*/  @P6 IMAD.MOV.U32 R4, RZ, RZ, R10.reuse ;  /* 0x000000ffff046224 */ /* 0x101fe400078e000a */
[----:B------:R-:W-:Y:S01]  /*11fe0*/  @P6 IMAD.MOV.U32 R5, RZ, RZ, R11 ;  /* 0x000000ffff056224 */ /* 0x000fe200078e000b */
[----:B------:R-:W-:Y:S02]  /*11ff0*/  F2FP.BF16.F32.PACK_AB R32, RZ, R32 ;  /* 0x00000020ff20723e */ /* 0x000fe400000010ff */
[C---:B------:R-:W-:Y:S02]  /*12000*/  ISETP.GT.AND P5, PT, R0.reuse, 0x90, P2 ;  /* 0x000000900000780c */ /* 0x040fe400017a4270 */
[----:B------:R0:W-:Y:S01]  /*12010*/  @P6 STG.E.U16 desc[UR46][R4.64+0x110], R30 ;  /* 0x0001101e04006986 */ /* 0x0001e2000c10152e */
[----:B------:R-:W-:Y:S01]  /*12020*/  ISETP.GT.AND P0, PT, R0, 0x91, P3 ;  /* 0x000000910000780c */ /* 0x000fe20001f04270 */
[-C--:B------:R-:W-:Y:S01]  /*12030*/  FMUL R33, R33, R2.reuse ;  /* 0x0000000221217220 */ /* 0x080fe20000400000 */
[----:B------:R-:W-:Y:S01]  /*12040*/  FMUL R34, R34, R2 ;  /* 0x0000000222227220 */ /* 0x000fe20000400000 */
[----:B0-----:R-:W-:-:S02]  /*12050*/  @P1 IMAD.MOV.U32 R4, RZ, RZ, R10 ;  /* 0x000000ffff041224 */ /* 0x001fc400078e000a */
[----:B------:R-:W-:-:S05]  /*12060*/  @P1 IMAD.MOV.U32 R5, RZ, RZ, R11 ;  /* 0x000000ffff051224 */ /* 0x000fca00078e000b */
[----:B------:R0:W-:Y:S04]  /*12070*/  @P1 STG.E.U16 desc[UR46][R4.64+0x112], R31 ;  /* 0x0001121f04001986 */ /* 0x0001e8000c10152e */
[----:B------:R-:W-:Y:S01]  /*12080*/  @P4 STG.E.U16 desc[UR46][R8.64+0x120], R32 ;  /* 0x0001202008004986 */ /* 0x000fe2000c10152e */
[C---:B------:R-:W-:Y:S02]  /*12090*/  ISETP.GT.AND P4, PT, R0.reuse, 0x91, P2 ;  /* 0x000000910000780c */ /* 0x040fe40001784270 */
[----:B------:R-:W-:Y:S02]  /*120a0*/  F2FP.BF16.F32.PACK_AB R33, RZ, R33 ;  /* 0x00000021ff21723e */ /* 0x000fe400000010ff */
[----:B------:R-:W-:Y:S01]  /*120b0*/  ISETP.GT.AND P6, PT, R0, 0x98, P2 ;  /* 0x000000980000780c */ /* 0x000fe200017c4270 */
[----:B------:R-:W-:Y:S01]  /*120c0*/  FMUL R35, R35, R2 ;  /* 0x0000000223237220 */ /* 0x000fe20000400000 */
[----:B------:R-:W-:Y:S01]  /*120d0*/  F2FP.BF16.F32.PACK_AB R34, RZ, R34 ;  /* 0x00000022ff22723e */ /* 0x000fe200000010ff */
[----:B0-----:R-:W-:-:S02]  /*120e0*/  @P5 IMAD.MOV.U32 R4, RZ, RZ, R10 ;  /* 0x000000ffff045224 */ /* 0x001fc400078e000a */
[----:B------:R-:W-:Y:S01]  /*120f0*/  @P5 IMAD.MOV.U32 R5, RZ, RZ, R11 ;  /* 0x000000ffff055224 */ /* 0x000fe200078e000b */
[C---:B------:R-:W-:Y:S01]  /*12100*/  ISETP.GT.AND P1, PT, R0.reuse, 0x98, P3 ;  /* 0x000000980000780c */ /* 0x040fe20001f24270 */
[----:B------:R-:W-:Y:S01]  /*12110*/  @P0 STG.E.U16 desc[UR46][R8.64+0x122], R33 ;  /* 0x0001222108000986 */ /* 0x000fe2000c10152e */
[----:B------:R-:W-:Y:S01]  /*12120*/  ISETP.GT.AND P3, PT, R0, 0x99, P3 ;  /* 0x000000990000780c */ /* 0x000fe20001f64270 */
[-C--:B------:R-:W-:Y:S01]  /*12130*/  FMUL R36, R36, R2.reuse ;  /* 0x0000000224247220 */ /* 0x080fe20000400000 */
[----:B------:R-:W-:Y:S01]  /*12140*/  ISETP.GT.AND P2, PT, R0, 0x99, P2 ;  /* 0x000000990000780c */ /* 0x000fe20001744270 */
[----:B------:R0:W-:Y:S01]  /*12150*/  @P5 STG.E.U16 desc[UR46][R4.64+0x120], R34 ;  /* 0x0001202204005986 */ /* 0x0001e2000c10152e */
[-C--:B------:R-:W-:Y:S01]  /*12160*/  FMUL R37, R37, R2.reuse ;  /* 0x0000000225257220 */ /* 0x080fe20000400000 */
[----:B------:R-:W-:Y:S01]  /*12170*/  F2FP.BF16.F32.PACK_AB R35, RZ, R35 ;  /* 0x00000023ff23723e */ /* 0x000fe200000010ff */
[-C--:B------:R-:W-:Y:S01]  /*12180*/  FMUL R38, R38, R2.reuse ;  /* 0x0000000226267220 */ /* 0x080fe20000400000 */
[----:B------:R-:W-:Y:S01]  /*12190*/  FMUL R39, R39, R2 ;  /* 0x0000000227277220 */ /* 0x000fe20000400000 */
[----:B------:R-:W-:-:S02]  /*121a0*/  F2FP.BF16.F32.PACK_AB R36, RZ, R36 ;  /* 0x00000024ff24723e */ /* 0x000fc400000010ff */
[----:B------:R-:W-:Y:S02]  /*121b0*/  F2FP.BF16.F32.PACK_AB R37, RZ, R37 ;  /* 0x00000025ff25723e */ /* 0x000fe400000010ff */
[----:B0-----:R-:W-:Y:S01]  /*121c0*/  @P4 MOV R4, R10 ;  /* 0x0000000a00044202 */ /* 0x001fe20000000f00 */
[----:B------:R-:W-:Y:S01]  /*121d0*/  @P4 IMAD.MOV.U32 R5, RZ, RZ, R11 ;  /* 0x000000ffff054224 */ /* 0x000fe200078e000b */
[----:B------:R-:W-:Y:S02]  /*121e0*/  F2FP.BF16.F32.PACK_AB R38, RZ, R38 ;  /* 0x00000026ff26723e */ /* 0x000fe400000010ff */
[----:B------:R-:W-:Y:S02]  /*121f0*/  F2FP.BF16.F32.PACK_AB R39, RZ, R39 ;  /* 0x00000027ff27723e */ /* 0x000fe400000010ff */
[----:B------:R0:W-:Y:S04]  /*12200*/  @P4 STG.E.U16 desc[UR46][R4.64+0x122], R35 ;  /* 0x0001222304004986 */ /* 0x0001e8000c10152e */
[----:B------:R1:W-:Y:S04]  /*12210*/  @P1 STG.E.U16 desc[UR46][R8.64+0x130], R36 ;  /* 0x0001302408001986 */ /* 0x0003e8000c10152e */
[----:B------:R1:W-:Y:S01]  /*12220*/  @P3 STG.E.U16 desc[UR46][R8.64+0x132], R37 ;  /* 0x0001322508003986 */ /* 0x0003e2000c10152e */
[----:B0-----:R-:W-:-:S02]  /*12230*/  @P6 IMAD.MOV.U32 R4, RZ, RZ, R10 ;  /* 0x000000ffff046224 */ /* 0x001fc400078e000a */
[----:B------:R-:W-:-:S05]  /*12240*/  @P6 IMAD.MOV.U32 R5, RZ, RZ, R11 ;  /* 0x000000ffff056224 */ /* 0x000fca00078e000b */
[----:B------:R1:W-:Y:S04]  /*12250*/  @P6 STG.E.U16 desc[UR46][R4.64+0x130], R38 ;  /* 0x0001302604006986 */ /* 0x0003e8000c10152e */
[----:B------:R1:W-:Y:S02]  /*12260*/  @P2 STG.E.U16 desc[UR46][R10.64+0x132], R39 ;  /* 0x000132270a002986 */ /* 0x0003e4000c10152e */
.L_x_503:
[----:B------:R-:W-:Y:S05]  /*12270*/  BSYNC B0 ;  /* 0x0000000000007941 */ /* 0x000fea0003800000 */
.L_x_29:
[----:B01----:R-:W2:Y:S04]  /*12280*/  LDL.LU R5, [R1+0x9c] ;  /* 0x00009c0001057983 */ /* 0x003ea80000300800 */
[----:B------:R-:W2:Y:S01]  /*12290*/  LDL.LU R4, [R1+0xa0] ;  /* 0x0000a00001047983 */ /* 0x000ea20000300800 */
[----:B------:R-:W-:Y:S01]  /*122a0*/  ULDC UR4, c[0x0][0xc] ;  /* 0x0000030000047ab9 */ /* 0x000fe20000000800 */
[----:B------:R-:W-:Y:S01]  /*122b0*/  ULDC UR5, c[0x0][0x10] ;  /* 0x0000040000057ab9 */ /* 0x000fe20000000800 */
[----:B-----5:R-:W2:Y:S01]  /*122c0*/  LDC R3, c[0x0][0x14] ;  /* 0x00000500ff037b82 */ /* 0x020ea20000000800 */
[----:B------:R-:W-:Y:S01]  /*122d0*/  UIMAD.WIDE.U32 UR4, UR4, UR5, URZ ;  /* 0x00000005040472a5 */ /* 0x000fe2000f8e003f */
[----:B------:R-:W-:Y:S01]  /*122e0*/  PRMT R0, RZ, 0x7610, R0 ;  /* 0x00007610ff007816 */ /* 0x000fe20000000000 */
[----:B------:R-:W-:Y:S01]  /*122f0*/  UMOV UR41, 0xffffffff ;  /* 0xffffffff00297882 */ /* 0x000fe20000000000 */
[----:B------:R-:W-:-:S03]  /*12300*/  UMOV UR42, 0xffffffff ;  /* 0xffffffff002a7882 */ /* 0x000fc60000000000 */
[----:B--2---:R-:W-:-:S04]  /*12310*/  IMAD.WIDE.U32 R4, R3, UR4, R4 ;  /* 0x0000000403047c25 */ /* 0x004fc8000f8e0004 */
[----:B------:R-:W-:Y:S01]  /*12320*/  IMAD R3, R3, UR5, RZ ;  /* 0x0000000503037c24 */ /* 0x000fe2000f8e02ff */
[----:B------:R-:W-:Y:S01]  /*12330*/  ULDC.64 UR4, c[0x0][0x650] ;  /* 0x0001940000047ab9 */ /* 0x000fe20000000a00 */
[----:B------:R-:W-:Y:S01]  /*12340*/  IMAD.MOV.U32 R7, RZ, RZ, R4 ;  /* 0x000000ffff077224 */ /* 0x000fe200078e0004 */
[----:B------:R-:W-:Y:S01]  /*12350*/  ISETP.GE.U32.AND P0, PT, R4, UR4, PT ;  /* 0x0000000404007c0c */ /* 0x000fe2000bf06070 */
[----:B------:R-:W-:-:S05]  /*12360*/  IMAD.IADD R6, R5, 0x1, R3 ;  /* 0x0000000105067824 */ /* 0x000fca00078e0203 */
[----:B------:R0:W-:Y:S01]  /*12370*/  STL [R1+0x9c], R6 ;  /* 0x00009c0601007387 */ /* 0x0001e20000100800 */
[----:B------:R-:W-:-:S03]  /*12380*/  ISETP.GE.U32.AND.EX P0, PT, R6, UR5, PT, P0 ;  /* 0x0000000506007c0c */ /* 0x000fc6000bf06100 */
[----:B------:R0:W-:Y:S10]  /*12390*/  STL [R1+0xa0], R7 ;  /* 0x0000a00701007387 */ /* 0x0001f40000100800 */
[----:B0-----:R-:W-:Y:S05]  /*123a0*/  @P0 BRA `(.L_x_504) ;  /* 0x0000000400880947 */ /* 0x001fea0003800000 */
[----:B------:R-:W0:Y:S01]  /*123b0*/  S2UR UR6, SR_CTAID.X ;  /* 0x00000000000679c3 */ /* 0x000e220000002500 */
[----:B------:R-:W-:Y:S01]  /*123c0*/  ULDC.64 UR12, c[0x0][0x628] ;  /* 0x00018a00000c7ab9 */ /* 0x000fe20000000a00 */
[----:B------:R-:W-:Y:S01]  /*123d0*/  ULDC UR4, c[0x0][0x150] ;  /* 0x0000540000047ab9 */ /* 0x000fe20000000800 */
[----:B------:R-:W-:Y:S01]  /*123e0*/  ISETP.NE.U32.AND P0, PT, RZ, UR12, PT ;  /* 0x0000000cff007c0c */ /* 0x000fe2000bf05070 */
[----:B------:R-:W-:Y:S01]  /*123f0*/  ULDC UR15, c[0x0][0x630] ;  /* 0x00018c00000f7ab9 */ /* 0x000fe20000000800 */
[C---:B------:R-:W-:Y:S01]  /*12400*/  R2UR UR16, R7.reuse ;  /* 0x00000000071072ca */ /* 0x040fe200000e0000 */
[----:B------:R-:W-:Y:S01]  /*12410*/  ULDC UR19, c[0x0][0x154] ;  /* 0x0000550000137ab9 */ /* 0x000fe20000000800 */
[----:B------:R-:W-:Y:S01]  /*12420*/  ISETP.NE.AND.EX P0, PT, RZ, UR13, PT, P0 ;  /* 0x0000000dff007c0c */ /* 0x000fe2000bf05300 */
[----:B------:R-:W1:Y:S01]  /*12430*/  S2UR UR18, SR_CTAID.Y ;  /* 0x00000000001279c3 */ /* 0x000e620000002600 */
[----:B------:R-:W-:Y:S02]  /*12440*/  R2UR UR17, R6 ;  /* 0x00000000061172ca */ /* 0x000fe400000e0000 */
[----:B------:R-:W-:-:S02]  /*12450*/  R2UR UR10, R7 ;  /* 0x00000000070a72ca */ /* 0x000fc400000e0000 */
[----:B------:R-:W-:Y:S02]  /*12460*/  R2UR UR11, R6 ;  /* 0x00000000060b72ca */ /* 0x000fe400000e0000 */
[----:B0-----:R-:W-:-:S05]  /*12470*/  I2FP.F32.U32 R0, UR6 ;  /* 0x0000000600007c45 */ /* 0x001fca0008201000 */
[----:B------:R-:W-:-:S04]  /*12480*/  FMUL R0, R0, UR4 ;  /* 0x0000000400007c20 */ /* 0x000fc80008400000 */
[----:B------:R0:W2:Y:S01]  /*12490*/  F2I.U32.TRUNC.NTZ R3, R0 ;  /* 0x0000000000037305 */ /* 0x0000a2000020f000 */
[----:B-1----:R-:W-:Y:S05]  /*124a0*/  @!P0 BRA `(.L_x_505) ;  /* 0x0000000000308947 */ /* 0x002fea0003800000 */
        /* <DEDUP_REMOVED lines=12> */
.L_x_505:
[----:B------:R-:W-:Y:S01]  /*12570*/  USHF.R.U64 UR42, UR10, UR15, UR11 ;  /* 0x0000000f0a2a7299 */ /* 0x000fe2000800120b */
[----:B0-----:R-:W-:Y:S01]  /*12580*/  I2FP.F32.U32 R0, UR18 ;  /* 0x0000001200007c45 */ /* 0x001fe20008201000 */
[----:B------:R-:W-:Y:S02]  /*12590*/  USHF.R.U32.HI UR4, URZ, UR15, UR11 ;  /* 0x0000000f3f047299 */ /* 0x000fe4000801160b */
        /* <DEDUP_REMOVED lines=8> */
[----:B------:R-:W-:Y:S01]  /*12620*/  UIMAD.WIDE.U32 UR8, UR10, UR12, UR8 ;  /* 0x0000000c0a0872a5 */ /* 0x000fe2000f8e0008 */
[----:B--2---:R-:W-:Y:S01]  /*12630*/  R2UR UR12, R3 ;  /* 0x00000000030c72ca */ /* 0x004fe200000e0000 */
[----:B------:R-:W-:Y:S01]  /*12640*/  UIMAD UR10, UR10, UR13, UR4 ;  /* 0x0000000d0a0a72a4 */ /* 0x000fe2000f8e0204 */
[----:B------:R-:W-:Y:S01]  /*12650*/  ULDC UR11, c[0x0][0x618] ;  /* 0x00018600000b7ab9 */ /* 0x000fe20000000800 */
[----:B------:R-:W-:Y:S02]  /*12660*/  ULDC UR21, c[0x0][0x658] ;  /* 0x0001960000157ab9 */ /* 0x000fe40000000800 */
[----:B------:R-:W-:Y:S01]  /*12670*/  UIADD3 UR9, UR9, UR10, URZ ;  /* 0x0000000a09097290 */ /* 0x000fe2000fffe03f */
[----:B------:R-:W-:Y:S01]  /*12680*/  UMOV UR15, 0xffffffff ;  /* 0xffffffff000f7882 */ /* 0x000fe20000000000 */
[----:B------:R-:W-:Y:S01]  /*12690*/  ULDC.64 UR4, c[0x0][0x640] ;  /* 0x0001900000047ab9 */ /* 0x000fe20000000a00 */
[----:B------:R-:W-:Y:S01]  /*126a0*/  USHF.L.U32 UR15, UR15, UR21, URZ ;  /* 0x000000150f0f7299 */ /* 0x000fe2000800063f */
[----:B------:R-:W-:Y:S01]  /*126b0*/  ISETP.NE.U32.AND P0, PT, RZ, UR4, PT ;  /* 0x00000004ff007c0c */ /* 0x000fe2000bf05070 */
[----:B------:R-:W-:-:S02]  /*126c0*/  USHF.R.U64 UR16, UR8, UR11, UR9 ;  /* 0x0000000b08107299 */ /* 0x000fc40008001209 */
[----:B------:R-:W-:Y:S01]  /*126d0*/  USHF.R.U32.HI UR8, URZ, UR11, UR9 ;  /* 0x0000000b3f087299 */ /* 0x000fe20008011609 */
[----:B0-----:R-:W-:Y:S01]  /*126e0*/  R2UR UR14, R0 ;  /* 0x00000000000e72ca */ /* 0x001fe200000e0000 */
[----:B------:R-:W-:Y:S01]  /*126f0*/  ULDC UR17, c[0x0][0x608] ;  /* 0x0001820000117ab9 */ /* 0x000fe20000000800 */
[----:B------:R-:W-:Y:S01]  /*12700*/  ULOP3.LUT UR40, URZ, UR15, URZ, 0x33, !UPT ;  /* 0x0000000f3f287292 */ /* 0x000fe2000f8e333f */
[----:B------:R-:W-:Y:S01]  /*12710*/  ISETP.NE.AND.EX P0, PT, RZ, UR5, PT, P0 ;  /* 0x00000005ff007c0c */ /* 0x000fe2000bf05300 */
[----:B------:R-:W-:Y:S02]  /*12720*/  USHF.R.U64 UR15, UR16, UR17, UR8 ;  /* 0x00000011100f7299 */ /* 0x000fe40008001208 */
[----:B------:R-:W-:Y:S02]  /*12730*/  USHF.R.U32.HI UR8, URZ, UR17, UR8 ;  /* 0x000000113f087299 */ /* 0x000fe40008011608 */
[----:B------:R-:W-:Y:S02]  /*12740*/  UIADD3 UR12, -UR12, URZ, URZ ;  /* 0x0000003f0c0c7290 */ /* 0x000fe4000fffe13f */
[----:B------:R-:W-:Y:S01]  /*12750*/  USHF.R.U64 UR17, UR15, UR21, UR8 ;  /* 0x000000150f117299 */ /* 0x000fe20008001208 */
[----:B------:R-:W-:Y:S01]  /*12760*/  UMOV UR19, 0x1 ;  /* 0x0000000100137882 */ /* 0x000fe20000000000 */
[----:B------:R-:W-:Y:S01]  /*12770*/  ULDC UR13, c[0x0][0x144] ;  /* 0x00005100000d7ab9 */ /* 0x000fe20000000800 */
[----:B------:R-:W-:Y:S01]  /*12780*/  ULDC UR7, c[0x0][0x600] ;  /* 0x0001800000077ab9 */ /* 0x000fe20000000800 */
[----:B------:R-:W-:-:S02]  /*12790*/  USHF.L.U32 UR24, UR19, UR21, URZ ;  /* 0x0000001513187299 */ /* 0x000fc4000800063f */
[----:B------:R-:W-:Y:S02]  /*127a0*/  USHF.R.U32.HI UR8, URZ, UR21, UR8 ;  /* 0x000000153f087299 */ /* 0x000fe40008011608 */
[----:B------:R-:W-:Y:S02]  /*127b0*/  UIMAD UR21, UR13, UR12, UR6 ;  /* 0x0000000c0d1572a4 */ /* 0x000fe4000f8e0206 */
[----:B------:R-:W-:Y:S02]  /*127c0*/  UIADD3 UR20, UR7, -0x1, URZ ;  /* 0xffffffff07147890 */ /* 0x000fe4000fffe03f */
[----:B------:R-:W-:Y:S01]  /*127d0*/  UIADD3 UR19, -UR14, URZ, URZ ;  /* 0x0000003f0e137290 */ /* 0x000fe2000fffe13f */
        /* <DEDUP_REMOVED lines=17> */
.L_x_506:
[----:B------:R-:W-:Y:S01]  /*128f0*/  UISETP.NE.AND UP0, UPT, UR39, URZ, UPT ;  /* 0x0000003f2700728c */ /* 0x000fe2000bf05270 */
[----:B------:R-:W-:Y:S01]  /*12900*/  IMAD.MOV.U32 R0, RZ, RZ, 0x1 ;  /* 0x00000001ff007424 */ /* 0x000fe200078e00ff */
[----:B------:R-:W-:Y:S02]  /*12910*/  USHF.R.U64 UR4, UR6, UR22, UR8 ;  /* 0x0000001606047299 */ /* 0x000fe40008001208 */
[----:B------:R-:W-:Y:S02]  /*12920*/  ULOP3.LUT UR40, UR15, UR40, URZ, 0xc0, !UPT ;  /* 0x000000280f287292 */ /* 0x000fe4000f8ec03f */
[----:B------:R-:W-:Y:S02]  /*12930*/  UIADD3 UR5, -UR4, URZ, URZ ;  /* 0x0000003f04057290 */ /* 0x000fe4000fffe13f */
[----:B------:R-:W-:Y:S02]  /*12940*/  UIMAD UR40, UR24, UR4, UR40 ;  /* 0x00000004182872a4 */ /* 0x000fe4000f8e0228 */
[----:B------:R-:W-:-:S02]  /*12950*/  ULOP3.LUT UR16, UR16, UR20, URZ, 0xc0, !UPT ;  /* 0x0000001410107292 */ /* 0x000fc4000f8ec03f */
[----:B------:R-:W-:Y:S02]  /*12960*/  @UP0 UIMAD UR21, UR25, UR19, UR18 ;  /* 0x00000013191502a4 */ /* 0x000fe4000f8e0212 */
[----:B------:R-:W-:-:S03]  /*12970*/  UIMAD UR4, UR5, UR23, UR17 ;  /* 0x00000017050472a4 */ /* 0x000fc6000f8e0211 */
[----:B------:R-:W-:Y:S01]  /*12980*/  ULDC UR5, c[0x0][0x610] ;  /* 0x0001840000057ab9 */ /* 0x000fe20000000800 */
[----:B------:R-:W-:Y:S02]  /*12990*/  UIMAD UR4, UR4, UR7, UR16 ;  /* 0x00000007040472a4 */ /* 0x000fe4000f8e0210 */
[----:B------:R-:W-:-:S04]  /*129a0*/  UIMAD UR40, UR40, UR5, UR21 ;  /* 0x00000005282872a4 */ /* 0x000fc8000f8e0215 */
[----:B------:R-:W-:Y:S02]  /*129b0*/  USEL UR41, UR4, UR40, !UP0 ;  /* 0x0000002804297287 */ /* 0x000fe4000c000000 */
[----:B------:R-:W-:-:S12]  /*129c0*/  USEL UR40, UR40, UR4, !UP0 ;  /* 0x0000000428287287 */ /* 0x000fd8000c000000 */
.L_x_504:
[----:B------:R-:W-:-:S13]  /*129d0*/  LOP3.LUT P0, RZ, R0, 0xff, RZ, 0xc0, !PT ;  /* 0x000000ff00ff7812 */ /* 0x000fda000780c0ff */
[----:B------:R-:W-:Y:S05]  /*129e0*/  @P0 BRA `(.L_x_507) ;  /* 0xfffffee8001c0947 */ /* 0x000fea000383ffff */
[----:B------:R-:W-:Y:S05]  /*129f0*/  EXIT ;  /* 0x000000000000794d */ /* 0x000fea0003800000 */
.L_x_4:
[----:B------:R-:W2:Y:S01]  /*12a00*/  LDL R5, [R1+0xa0] ;  /* 0x0000a00001057983 */ /* 0x000ea20000100800 */
[----:B------:R-:W-:-:S03]  /*12a10*/  ULDC.64 UR8, c[0x0][0x650] ;  /* 0x0001940000087ab9 */ /* 0x000fc60000000a00 */
[----:B------:R-:W3:Y:S01]  /*12a20*/  LDL R4, [R1+0x9c] ;  /* 0x00009c0001047983 */ /* 0x000ee20000100800 */
[----:B------:R-:W-:Y:S01]  /*12a30*/  PRMT R0, RZ, 0x7610, R0 ;  /* 0x00007610ff007816 */ /* 0x000fe20000000000 */
[----:B------:R-:W-:Y:S02]  /*12a40*/  IMAD.MOV.U32 R3, RZ, RZ, -0x1 ;  /* 0xffffffffff037424 */ /* 0x000fe400078e00ff */
[----:B------:R-:W-:Y:S02]  /*12a50*/  IMAD.MOV.U32 R2, RZ, RZ, -0x1 ;  /* 0xffffffffff027424 */ /* 0x000fe400078e00ff */
[----:B------:R-:W-:Y:S01]  /*12a60*/  IMAD.MOV.U32 R9, RZ, RZ, -0x1 ;  /* 0xffffffffff097424 */ /* 0x000fe200078e00ff */
[----:B--2---:R-:W-:-:S04]  /*12a70*/  ISETP.GE.U32.AND P0, PT, R5, UR8, PT ;  /* 0x0000000805007c0c */ /* 0x004fc8000bf06070 */
[----:B---3--:R-:W-:-:S13]  /*12a80*/  ISETP.GE.U32.AND.EX P0, PT, R4, UR9, PT, P0 ;  /* 0x0000000904007c0c */ /* 0x008fda000bf06100 */
[----:B------:R-:W-:Y:S05]  /*12a90*/  @P0 BRA `(.L_x_508) ;  /* 0x00000004008c0947 */ /* 0x000fea0003800000 */
[----:B------:R-:W-:Y:S01]  /*12aa0*/  I2FP.F32.U32 R0, UR4 ;  /* 0x0000000400007c45 */ /* 0x000fe20008201000 */
[----:B0-----:R-:W-:Y:S01]  /*12ab0*/  ULDC.64 UR16, c[0x0][0x628] ;  /* 0x00018a0000107ab9 */ /* 0x001fe20000000a00 */
        /* <DEDUP_REMOVED lines=24> */
.L_x_509:
        /* <DEDUP_REMOVED lines=24> */
[----:B------:R-:W-:Y:S01]  /*12dc0*/  UMOV UR19, 0x1 ;  /* 0x0000000100137882 */ /* 0x000fe20000000000 */
[----:B------:R-:W-:Y:S01]  /*12dd0*/  ULDC UR20, c[0x0][0x608] ;  /* 0x0001820000147ab9 */ /* 0x000fe20000000800 */
[----:B------:R-:W-:Y:S01]  /*12de0*/  USHF.L.U32 UR26, UR19, UR23, URZ ;  /* 0x00000017131a7299 */ /* 0x000fe2000800063f */
[----:B------:R-:W-:Y:S01]  /*12df0*/  ISETP.NE.AND.EX P0, PT, RZ, UR9, PT, P0 ;  /* 0x00000009ff007c0c */ /* 0x000fe2000bf05300 */
[----:B------:R-:W-:Y:S02]  /*12e00*/  USHF.R.U64 UR19, UR18, UR20, UR11 ;  /* 0x0000001412137299 */ /* 0x000fe4000800120b */
[----:B------:R-:W-:Y:S02]  /*12e10*/  USHF.R.U32.HI UR11, URZ, UR20, UR11 ;  /* 0x000000143f0b7299 */ /* 0x000fe4000801160b */
[----:B------:R-:W-:-:S02]  /*12e20*/  UIADD3 UR15, -UR15, URZ, URZ ;  /* 0x0000003f0f0f7290 */ /* 0x000fc4000fffe13f */
[----:B------:R-:W-:Y:S01]  /*12e30*/  USHF.R.U64 UR20, UR19, UR23, UR11 ;  /* 0x0000001713147299 */ /* 0x000fe2000800120b */
[----:B------:R-:W-:Y:S01]  /*12e40*/  ULDC UR16, c[0x0][0x144] ;  /* 0x0000510000107ab9 */ /* 0x000fe20000000800 */
[----:B------:R-:W-:Y:S01]  /*12e50*/  ULDC UR6, c[0x0][0x600] ;  /* 0x0001800000067ab9 */ /* 0x000fe20000000800 */
[----:B------:R-:W-:Y:S02]  /*12e60*/  USHF.R.U32.HI UR11, URZ, UR23, UR11 ;  /* 0x000000173f0b7299 */ /* 0x000fe4000801160b */
[----:B------:R-:W-:Y:S02]  /*12e70*/  UIMAD UR23, UR16, UR15, UR4 ;  /* 0x0000000f101772a4 */ /* 0x000fe4000f8e0204 */
[----:B------:R-:W-:Y:S02]  /*12e80*/  UIADD3 UR22, UR6, -0x1, URZ ;  /* 0xffffffff06167890 */ /* 0x000fe4000fffe03f */
[----:B------:R-:W-:Y:S02]  /*12e90*/  ULOP3.LUT UR27, URZ, UR13, URZ, 0x33, !UPT ;  /* 0x0000000d3f1b7292 */ /* 0x000fe4000f8e333f */
        /* <DEDUP_REMOVED lines=18> */
.L_x_510:
[----:B------:R-:W-:Y:S01]  /*12fc0*/  UISETP.NE.AND UP0, UPT, UR39, URZ, UPT ;  /* 0x0000003f2700728c */ /* 0x000fe2000bf05270 */
[----:B------:R-:W-:Y:S01]  /*12fd0*/  IMAD.MOV.U32 R0, RZ, RZ, 0x1 ;  /* 0x00000001ff007424 */ /* 0x000fe200078e00ff */
[----:B------:R-:W-:Y:S01]  /*12fe0*/  USHF.R.U64 UR8, UR4, UR24, UR11 ;  /* 0x0000001804087299 */ /* 0x000fe2000800120b */
[----:B------:R-:W-:Y:S01]  /*12ff0*/  IMAD.U32 R9, RZ, RZ, UR5 ;  /* 0x00000005ff097e24 */ /* 0x000fe2000f8e00ff */
[----:B------:R-:W-:Y:S02]  /*13000*/  ULOP3.LUT UR4, UR19, UR27, URZ, 0xc0, !UPT ;  /* 0x0000001b13047292 */ /* 0x000fe4000f8ec03f */
[----:B------:R-:W-:Y:S02]  /*13010*/  ULOP3.LUT UR18, UR18, UR22, URZ, 0xc0, !UPT ;  /* 0x0000001612127292 */ /* 0x000fe4000f8ec03f */
[----:B------:R-:W-:-:S03]  /*13020*/  UIMAD UR4, UR26, UR8, UR4 ;  /* 0x000000081a0472a4 */ /* 0x000fc6000f8e0204 */
[----:B------:R-:W-:Y:S02]  /*13030*/  @UP0 UIMAD UR23, UR28, UR21, UR7 ;  /* 0x000000151c1702a4 */ /* 0x000fe4000f8e0207 */
[----:B------:R-:W-:-:S03]  /*13040*/  UIADD3 UR7, -UR8, URZ, URZ ;  /* 0x0000003f08077290 */ /* 0x000fc6000fffe13f */
[----:B------:R-:W-:Y:S01]  /*13050*/  ULDC UR8, c[0x0][0x610] ;  /* 0x0001840000087ab9 */ /* 0x000fe20000000800 */
[----:B------:R-:W-:Y:S02]  /*13060*/  UIMAD UR7, UR7, UR25, UR20 ;  /* 0x00000019070772a4 */ /* 0x000fe4000f8e0214 */
[----:B------:R-:W-:Y:S02]  /*13070*/  UIMAD UR4, UR4, UR8, UR23 ;  /* 0x00000008040472a4 */ /* 0x000fe4000f8e0217 */
[----:B------:R-:W-:-:S04]  /*13080*/  UIMAD UR7, UR7, UR6, UR18 ;  /* 0x00000006070772a4 */ /* 0x000fc8000f8e0212 */
[----:B------:R-:W-:Y:S02]  /*13090*/  USEL UR6, UR7, UR4, !UP0 ;  /* 0x0000000407067287 */ /* 0x000fe4000c000000 */
[----:B------:R-:W-:-:S04]  /*130a0*/  USEL UR4, UR4, UR7, !UP0 ;  /* 0x0000000704047287 */ /* 0x000fc8000c000000 */
[----:B------:R-:W-:Y:S02]  /*130b0*/  IMAD.U32 R2, RZ, RZ, UR6 ;  /* 0x00000006ff027e24 */ /* 0x000fe4000f8e00ff */
[----:B------:R-:W-:-:S07]  /*130c0*/  IMAD.U32 R3, RZ, RZ, UR4 ;  /* 0x00000004ff037e24 */ /* 0x000fce000f8e00ff */
.L_x_508:
[----:B------:R-:W-:-:S08]  /*130d0*/  NOP ;  /* 0x0000000000007918 */ /* 0x000fd00000000000 */
[----:B0-----:R-:W0:-:S00]  /*130e0*/  USETMAXREG.DEALLOC.CTAPOOL 0x18 ;  /* 0x00000018000079c8 */ /* 0x001e0000080e0500 */
[----:B------:R-:W-:-:S13]  /*130f0*/  ISETP.NE.AND P0, PT, RZ, UR10, PT ;  /* 0x0000000aff007c0c */ /* 0x000fda000bf05270 */
[----:B------:R-:W-:Y:S05]  /*13100*/  @P0 EXIT ;  /* 0x000000000000094d */ /* 0x000fea0003800000 */
[----:B0-----:R-:W-:Y:S01]  /*13110*/  LOP3.LUT P0, RZ, R0, 0xff, RZ, 0xc0, !PT ;  /* 0x000000ff00ff7812 */ /* 0x001fe2000780c0ff */
[----:B------:R-:W-:Y:S02]  /*13120*/  IMAD.MOV.U32 R0, RZ, RZ, 0x1 ;  /* 0x00000001ff007424 */ /* 0x000fe400078e00ff */
[----:B------:R-:W-:-:S10]  /*13130*/  IMAD.MOV.U32 R6, RZ, RZ, RZ ;  /* 0x000000ffff067224 */ /* 0x000fd400078e00ff */
[----:B------:R-:W-:Y:S05]  /*13140*/  @!P0 BRA `(.L_x_511) ;  /* 0x0000000c00688947 */ /* 0x000fea0003800000 */
[----:B------:R-:W0:Y:S01]  /*13150*/  S2R R4, SR_TID.X ;  /* 0x0000000000047919 */ /* 0x000e220000002100 */
[----:B------:R-:W-:Y:S01]  /*13160*/  ULDC UR4, c[0x0][0x28c] ;  /* 0x0000a30000047ab9 */ /* 0x000fe20000000800 */
[----:B------:R-:W-:Y:S01]  /*13170*/  ULDC UR6, c[0x0][0x658] ;  /* 0x0001960000067ab9 */ /* 0x000fe20000000800 */
[----:B------:R-:W-:Y:S01]  /*13180*/  UIADD3 UR10, UR4, 0xf, URZ ;  /* 0x0000000f040a7890 */ /* 0x000fe2000fffe03f */
[----:B------:R-:W-:Y:S01]  /*13190*/  BSSY B0, `(.L_x_511) ;  /* 0x00000d5000007945 */ /* 0x000fe20003800000 */
[----:B------:R-:W-:Y:S01]  /*131a0*/  UMOV UR7, 0xffffffff ;  /* 0xffffffff00077882 */ /* 0x000fe20000000000 */
[----:B------:R-:W-:Y:S01]  /*131b0*/  ULDC UR5, c[0x0][0x600] ;  /* 0x0001800000057ab9 */ /* 0x000fe20000000800 */
[----:B------:R-:W-:Y:S01]  /*131c0*/  UMOV UR9, 0x1 ;  /* 0x0000000100097882 */ /* 0x000fe20000000000 */
[----:B------:R-:W-:Y:S01]  /*131d0*/  USHF.L.U32 UR7, UR7, UR6, URZ ;  /* 0x0000000607077299 */ /* 0x000fe2000800063f */
[----:B------:R-:W-:Y:S01]  /*131e0*/  IMAD.MOV.U32 R8, RZ, RZ, 0x1 ;  /* 0x00000001ff087424 */ /* 0x000fe200078e00ff */
[----:B------:R-:W-:Y:S01]  /*131f0*/  UIADD3 UR4, UR5, -0x1, URZ ;  /* 0xffffffff05047890 */ /* 0x000fe2000fffe03f */
[----:B------:R-:W-:Y:S01]  /*13200*/  IMAD.MOV.U32 R0, RZ, RZ, 0x1 ;  /* 0x00000001ff007424 */ /* 0x000fe200078e00ff */
[----:B------:R-:W-:Y:S01]  /*13210*/  USHF.R.S32.HI UR11, URZ, 0x1f, UR10 ;  /* 0x0000001f3f0b7899 */ /* 0x000fe2000801140a */
[----:B------:R-:W-:Y:S01]  /*13220*/  IMAD.MOV.U32 R6, RZ, RZ, RZ ;  /* 0x000000ffff067224 */ /* 0x000fe200078e00ff */
[----:B------:R-:W-:Y:S01]  /*13230*/  ULDC UR8, c[0x0][0xc] ;  /* 0x0000030000087ab9 */ /* 0x000fe20000000800 */
[----:B------:R-:W-:-:S02]  /*13240*/  USHF.L.U32 UR5, UR9, UR6, URZ ;  /* 0x0000000609057299 */ /* 0x000fc4000800063f */
[----:B------:R-:W-:Y:S01]  /*13250*/  ULEA.HI UR11, UR11, UR10, URZ, 0x4 ;  /* 0x0000000a0b0b7291 */ /* 0x000fe2000f8f203f */
[----:B------:R-:W-:Y:S01]  /*13260*/  ULDC UR9, c[0x0][0x10] ;  /* 0x0000040000097ab9 */ /* 0x000fe20000000800 */
[----:B------:R-:W-:Y:S02]  /*13270*/  ULOP3.LUT UR6, URZ, UR7, URZ, 0x33, !UPT ;  /* 0x000000073f067292 */ /* 0x000fe4000f8e333f */
[----:B------:R-:W-:Y:S01]  /*13280*/  UIMAD.WIDE.U32 UR8, UR8, UR9, URZ ;  /* 0x00000009080872a5 */ /* 0x000fe2000f8e003f */
[----:B------:R-:W-:Y:S01]  /*13290*/  ULDC UR7, c[0x0][0x14] ;  /* 0x0000050000077ab9 */ /* 0x000fe20000000800 */
[----:B------:R-:W-:Y:S02]  /*132a0*/  USHF.R.S32.HI UR19, URZ, 0x4, UR11 ;  /* 0x000000043f137899 */ /* 0x000fe4000801140b */
[----:B------:R-:W-:Y:S02]  /*132b0*/  UIMAD.WIDE.U32 UR22, UR8, UR7, URZ ;  /* 0x00000007081672a5 */ /* 0x000fe4000f8e003f */
[----:B------:R-:W-:-:S02]  /*132c0*/  UIMAD UR13, UR9, UR7, URZ ;  /* 0x00000007090d72a4 */ /* 0x000fc4000f8e023f */
[----:B------:R-:W-:Y:S01]  /*132d0*/  ULOP3.LUT UR21, UR38, 0x2, URZ, 0xfc, !UPT ;  /* 0x0000000226157892 */ /* 0x000fe2000f8efc3f */
[C---:B0-----:R-:W-:Y:S01]  /*132e0*/  LOP3.LUT P2, RZ, R4.reuse, 0x7f, RZ, 0xc0, !PT ;  /* 0x0000007f04ff7812 */ /* 0x041fe2000784c0ff */
[----:B------:R-:W-:Y:S01]  /*132f0*/  UIADD3 UR13, UR23, UR13, URZ ;  /* 0x0000000d170d7290 */ /* 0x000fe2000fffe03f */
[----:B------:R-:W-:Y:S01]  /*13300*/  LOP3.LUT P0, RZ, R4, 0x1f, RZ, 0xc0, !PT ;  /* 0x0000001f04ff7812 */ /* 0x000fe2000780c0ff */
[----:B------:R-:W-:Y:S01]  /*13310*/  UIADD3 UR26, UR19, 0x1, URZ ;  /* 0x00000001131a7890 */ /* 0x000fe2000fffe03f */
[----:B------:R-:W-:Y:S02]  /*13320*/  ULDC.64 UR24, c[0x0][0x198] ;  /* 0x0000660000187ab9 */ /* 0x000fe40000000a00 */
[----:B------:R-:W-:-:S13]  /*13330*/  PLOP3.LUT P0, PT, P0, P2, PT, 0x8a, 0x0 ;  /* 0x000000000000781c */ /* 0x000fda0000705172 */
.L_x_523:
[----:B------:R-:W-:-:S03]  /*13340*/  UMOV UR7, 0xffffffff ;  /* 0xffffffff00077882 */ /* 0x000fc60000000000 */
[----:B------:R-:W-:Y:S05]  /*13350*/  BRA.DIV UR7, `(.L_x_512) ;  /* 0x0000001607187947 */ /* 0x000fea000b800000 */
[----:B------:R-:W-:-:S13]  /*13360*/  ELECT P6, URZ, PT ;  /* 0x00000000003f782f */ /* 0x000fda00038c0000 */
.L_x_543:
[----:B------:R-:W0:Y:S01]  /*13370*/  LDC R4, c[0x0][0x28c] ;  /* 0x0000a300ff047b82 */ /* 0x000e220000000800 */
[----:B------:R-:W-:Y:S01]  /*13380*/  BSSY B1, `(.L_x_513) ;  /* 0x0000038000017945 */ /* 0x000fe20003800000 */
[----:B0-----:R-:W-:-:S13]  /*13390*/  ISETP.LT.OR P6, PT, R4, 0x1, !P6 ;  /* 0x000000010400780c */ /* 0x001fda00077c1670 */
[----:B------:R-:W-:Y:S05]  /*133a0*/  @P6 BRA `(.L_x_514) ;  /* 0x0000000000d46947 */ /* 0x000fea0003800000 */
[----:B------:R-:W-:Y:S01]  /*133b0*/  IMAD R2, R2, 0xa0, RZ ;  /* 0x000000a002027824 */ /* 0x000fe200078e02ff */
[----:B------:R-:W-:Y:S01]  /*133c0*/  MOV R11, UR26 ;  /* 0x0000001a000b7c02 */ /* 0x000fe20008000f00 */
[----:B------:R-:W-:Y:S02]  /*133d0*/  IMAD R3, R3, 0x180, RZ ;  /* 0x0000018003037824 */ /* 0x000fe400078e02ff */
[----:B------:R-:W-:Y:S02]  /*133e0*/  IMAD.MOV.U32 R13, RZ, RZ, RZ ;  /* 0x000000ffff0d7224 */ /* 0x000fe400078e00ff */
[----:B------:R-:W-:Y:S02]  /*133f0*/  IMAD.MOV.U32 R4, RZ, RZ, R0 ;  /* 0x000000ffff047224 */ /* 0x000fe400078e0000 */
[----:B------:R-:W-:-:S07]  /*13400*/  IMAD.MOV.U32 R5, RZ, RZ, R6 ;  /* 0x000000ffff057224 */ /* 0x000fce00078e0006 */
.L_x_518:
[----:B------:R-:W0:Y:S01]  /*13410*/  S2R R10, SR_CgaCtaId ;  /* 0x00000000000a7919 */ /* 0x000e220000008800 */
[----:B------:R-:W-:-:S04]  /*13420*/  MOV R7, 0x400 ;  /* 0x0000040000077802 */ /* 0x000fc80000000f00 */
[----:B0-----:R-:W-:Y:S02]  /*13430*/  LEA R14, R10, R7, 0x18 ;  /* 0x000000070a0e7211 */ /* 0x001fe400078ec0ff */
[----:B------:R-:W-:Y:S01]  /*13440*/  SHF.L.U32 R7, R4, 0x1f, RZ ;  /* 0x0000001f04077819 */ /* 0x000fe200000006ff */
[----:B------:R-:W0:Y:S02]  /*13450*/  @!P2 LDC R10, c[0x0][0x500] ;  /* 0x00014000ff0aab82 */ /* 0x000e240000000800 */
[----:B------:R-:W-:-:S04]  /*13460*/  IMAD R12, R5, 0x8, R14 ;  /* 0x00000008050c7824 */ /* 0x000fc800078e020e */
[----:B------:R-:W1:Y:S02]  /*13470*/  SYNCS.PHASECHK.TRANS64.TRYWAIT P1, [R12+URZ+0x68], R7 ;  /* 0x000068070c0075a7 */ /* 0x000e64000802017f */
[----:B-1----:R-:W-:Y:S05]  /*13480*/  @!P1 BRA `(.L_x_515) ;  /* 0x0000001000ec9947 */ /* 0x002fea0003800000 */
.L_x_544:
[----:B------:R-:W-:Y:S01]  /*13490*/  UPRMT UR7, UR21, 0x9910, URZ ;  /* 0x0000991015077896 */ /* 0x000fe2000800003f */
[----:B0-----:R0:W-:Y:S03]  /*134a0*/  @!P2 SYNCS.ARRIVE.TRANS64 RZ, [R12+URZ], R10 ;  /* 0x0000000a0cffa9a7 */ /* 0x0011e6000800003f */
[----:B------:R-:W-:-:S06]  /*134b0*/  UISETP.NE.AND UP0, UPT, UR7, 0x2, UPT ;  /* 0x000000020700788c */ /* 0x000fcc000bf05270 */
[----:B------:R-:W-:-:S13]  /*134c0*/  PLOP3.LUT P1, PT, PT, PT, UP0, 0x80, 0x0 ;  /* 0x000000000000781c */ /* 0x000fda0003f2f008 */
[----:B0-----:R-:W-:Y:S05]  /*134d0*/  @P1 BRA `(.L_x_516) ;  /* 0x0000000000041947 */ /* 0x001fea0003800000 */
[----:B------:R-:W-:Y:S01]  /*134e0*/  BPT.TRAP 0x1 ;  /* 0x000000040000795c */ /* 0x000fe20000300000 */
.L_x_516:
[----:B------:R-:W-:Y:S05]  /*134f0*/  @P0 BRA `(.L_x_517) ;  /* 0x0000000000040947 */ /* 0x000fea0003800000 */
[----:B------:R-:W-:Y:S01]  /*13500*/  BPT.TRAP 0x1 ;  /* 0x000000040000795c */ /* 0x000fe20000300000 */
.L_x_517:
[C-C-:B-1----:R-:W-:Y:S01]  /*13510*/  IMAD R7, R5.reuse, 0x3000, R14.reuse ;  /* 0x0000300005077824 */ /* 0x142fe200078e020e */
[----:B------:R-:W-:Y:S01]  /*13520*/  R2UR UR9, R12 ;  /* 0x000000000c0972ca */ /* 0x000fe200000e0000 */
[----:B------:R-:W-:Y:S01]  /*13530*/  IMAD R14, R5, 0x1400, R14 ;  /* 0x00001400050e7824 */ /* 0x000fe200078e020e */
[----:B------:R-:W-:Y:S01]  /*13540*/  UIADD3 UR14, UP0, UR24, 0xf0, URZ ;  /* 0x000000f0180e7890 */ /* 0x000fe2000ff1e03f */
[----:B------:R-:W-:Y:S01]  /*13550*/  VIADD R11, R11, 0xffffffff ;  /* 0xffffffff0b0b7836 */ /* 0x000fe20000000000 */
[----:B------:R-:W-:Y:S01]  /*13560*/  R2UR UR7, R7 ;  /* 0x00000000070772ca */ /* 0x000fe200000e0000 */
[----:B------:R-:W-:Y:S01]  /*13570*/  UIADD3 UR28, UP1, UR24, 0x1f0, URZ ;  /* 0x000001f0181c7890 */ /* 0x000fe2000ff3e03f */
[----:B------:R-:W-:Y:S01]  /*13580*/  R2UR UR8, R14 ;  /* 0x000000000e0872ca */ /* 0x000fe200000e0000 */
[----:B------:R-:W-:Y:S01]  /*13590*/  UIADD3.X UR15, URZ, UR25, URZ, UP0, !UPT ;  /* 0x000000193f0f7290 */ /* 0x000fe200087fe43f */
[----:B------:R-:W-:Y:S01]  /*135a0*/  R2UR UR11, R3 ;  /* 0x00000000030b72ca */ /* 0x000fe200000e0000 */
[----:B------:R-:W-:Y:S01]  /*135b0*/  VIADD R5, R5, 0x1 ;  /* 0x0000000105057836 */ /* 0x000fe20000000000 */
[----:B------:R-:W-:Y:S01]  /*135c0*/  R2UR UR10, R13 ;  /* 0x000000000d0a72ca */ /* 0x000fe200000e0000 */
[----:B------:R-:W-:Y:S01]  /*135d0*/  UIADD3.X UR29, URZ, UR25, URZ, UP1, !UPT ;  /* 0x000000193f1d7290 */ /* 0x000fe20008ffe43f */
[----:B------:R-:W-:Y:S01]  /*135e0*/  R2UR UR12, R9 ;  /* 0x00000000090c72ca */ /* 0x000fe200000e0000 */
[----:B------:R-:W-:Y:S01]  /*135f0*/  UMOV UR16, 0x0 ;  /* 0x0000000000107882 */ /* 0x000fe20000000000 */
[----:B------:R-:W-:Y:S01]  /*13600*/  R2UR UR20, R2 ;  /* 0x00000000021472ca */ /* 0x000fe200000e0000 */
[----:B------:R-:W-:Y:S01]  /*13610*/  UMOV UR17, 0x10000000 ;  /* 0x1000000000117882 */ /* 0x000fe20000000000 */
[----:B------:R-:W-:Y:S01]  /*13620*/  ISETP.GT.AND P3, PT, R11, 0x1, PT ;  /* 0x000000010b00780c */ /* 0x000fe20003f64270 */
[----:B------:R-:W-:Y:S01]  /*13630*/  UIADD3 UR7, UR7, 0x180, URZ ;  /* 0x0000018007077890 */ /* 0x000fe2000fffe03f */
[----:B------:R-:W-:Y:S01]  /*13640*/  ISETP.NE.AND P1, PT, R5, 0xd, PT ;  /* 0x0000000d0500780c */ /* 0x000fe20003f25270 */
[----:B------:R-:W-:Y:S01]  /*13650*/  UIADD3 UR18, UR8, 0x27180, URZ ;  /* 0x0002718008127890 */ /* 0x000fe2000fffe03f */
[----:B------:R-:W-:-:S02]  /*13660*/  VIADD R13, R13, 0x10 ;  /* 0x000000100d0d7836 */ /* 0x000fc40000000000 */
[----:B------:R-:W-:Y:S02]  /*13670*/  SEL R7, RZ, 0x1, P1 ;  /* 0x00000001ff077807 */ /* 0x000fe40000800000 */
[----:B------:R-:W-:Y:S01]  /*13680*/  UMOV UR8, UR7 ;  /* 0x0000000700087c82 */ /* 0x000fe20008000000 */
[----:B------:R-:W-:Y:S01]  /*13690*/  SEL R5, R5, RZ, P1 ;  /* 0x000000ff05057207 */ /* 0x000fe20000800000 */
[----:B------:R0:W-:Y:S01]  /*136a0*/  UTMALDG.3D [UR8], [UR14], desc[UR16] ;  /* 0x000010080e0075b4 */ /* 0x0001e20008011000 */
[----:B------:R-:W-:Y:S01]  /*136b0*/  LOP3.LUT R4, R4, R7, RZ, 0x3c, !PT ;  /* 0x0000000704047212 */ /* 0x000fe200078e3cff */
[----:B0-----:R-:W-:Y:S01]  /*136c0*/  UMOV UR8, UR18 ;  /* 0x0000001200087c82 */ /* 0x001fe20008000000 */
[----:B------:R-:W-:Y:S02]  /*136d0*/  UMOV UR11, UR20 ;  /* 0x00000014000b7c82 */ /* 0x000fe40008000000 */
[----:B------:R0:W-:Y:S02]  /*136e0*/  UTMALDG.3D [UR8], [UR28], desc[UR16] ;  /* 0x000010081c0075b4 */ /* 0x0001e40008011000 */
[----:B0-----:R-:W-:Y:S05]  /*136f0*/  @P3 BRA `(.L_x_518) ;  /* 0xfffffffc00443947 */ /* 0x001fea000383ffff */
.L_x_514:
[----:B------:R-:W-:Y:S05]  /*13700*/  BSYNC B1 ;  /* 0x0000000000017941 */ /* 0x000fea0003800000 */
.L_x_513:
[----:B------:R-:W2:Y:S01]  /*13710*/  LDL.LU R14, [R1+0x9c] ;  /* 0x00009c00010e7983 */ /* 0x000ea20000300800 */
[----:B------:R-:W-:Y:S01]  /*13720*/  LOP3.LUT P1, RZ, R8, 0xff, RZ, 0xc0, !PT ;  /* 0x000000ff08ff7812 */ /* 0x000fe2000782c0ff */
[----:B------:R-:W-:Y:S01]  /*13730*/  VIADD R6, R6, UR19 ;  /* 0x0000001306067c36 */ /* 0x000fe20008000000 */
[----:B------:R-:W-:Y:S01]  /*13740*/  ULDC.64 UR8, c[0x0][0x650] ;  /* 0x0001940000087ab9 */ /* 0x000fe20000000a00 */
[----:B------:R-:W3:Y:S01]  /*13750*/  LDL.LU R12, [R1+0xa0] ;  /* 0x0000a000010c7983 */ /* 0x000ee20000300800 */
[----:B------:R-:W-:Y:S01]  /*13760*/  UISETP.GE.U32.AND UP0, UPT, UR19, 0xd, UPT ;  /* 0x0000000d1300788c */ /* 0x000fe2000bf06070 */
[----:B------:R-:W-:Y:S01]  /*13770*/  BSSY B1, `(.L_x_519) ;  /* 0x0000074000017945 */ /* 0x000fe20003800000 */
[----:B------:R-:W-:Y:S01]  /*13780*/  IMAD.MOV.U32 R9, RZ, RZ, -0x1 ;  /* 0xffffffffff097424 */ /* 0x000fe200078e00ff */
[----:B------:R-:W-:Y:S02]  /*13790*/  PRMT R4, RZ, 0x7610, R4 ;  /* 0x00007610ff047816 */ /* 0x000fe40000000004 */
[----:B------:R-:W-:-:S02]  /*137a0*/  PRMT R8, RZ, 0x7610, R8 ;  /* 0x00007610ff087816 */ /* 0x000fc40000000008 */
[----:B------:R-:W-:Y:S02]  /*137b0*/  PLOP3.LUT P3, PT, PT, PT, UP0, 0x80, 0x0 ;  /* 0x000000000000781c */ /* 0x000fe40003f6f008 */
[----:B------:R-:W0:Y:S01]  /*137c0*/  @P1 S2R R3, SR_CgaCtaId ;  /* 0x0000000000031919 */ /* 0x000e220000008800 */
[----:B------:R-:W-:-:S04]  /*137d0*/  @P1 MOV R2, 0x400 ;  /* 0x0000040000021802 */ /* 0x000fc80000000f00 */
[----:B0-----:R-:W-:-:S04]  /*137e0*/  @P1 LEA R2, R3, R2, 0x18 ;  /* 0x0000000203021211 */ /* 0x001fc800078ec0ff */
[----:B------:R0:W-:Y:S01]  /*137f0*/  @P1 SYNCS.ARRIVE.TRANS64.A1T0 RZ, [R2+URZ+0xe8], RZ ;  /* 0x0000e8ff02ff19a7 */ /* 0x0001e2000810003f */
[----:B------:R-:W-:Y:S01]  /*13800*/  ISETP.GT.U32.AND P1, PT, R6, 0xc, PT ;  /* 0x0000000c0600780c */ /* 0x000fe20003f24070 */
[----:B0-----:R-:W-:-:S05]  /*13810*/  IMAD.U32 R2, RZ, RZ, UR19 ;  /* 0x00000013ff027e24 */ /* 0x001fca000f8e00ff */
[----:B------:R-:W-:Y:S01]  /*13820*/  ISETP.LT.U32.AND P1, PT, R2, 0xd, P1 ;  /* 0x0000000d0200780c */ /* 0x000fe20000f21070 */
[----:B------:R-:W-:-:S04]  /*13830*/  IMAD.WIDE.U32 R2, R6, 0x4ec4ec4f, RZ ;  /* 0x4ec4ec4f06027825 */ /* 0x000fc800078e00ff */
[----:B------:R-:W-:Y:S01]  /*13840*/  IMAD.MOV.U32 R2, RZ, RZ, -0x1 ;  /* 0xffffffffff027424 */ /* 0x000fe200078e00ff */
[----:B------:R-:W-:Y:S02]  /*13850*/  SHF.R.U32.HI R5, RZ, 0x2, R3 ;  /* 0x00000002ff057819 */ /* 0x000fe40000011603 */
[----:B------:R-:W-:-:S03]  /*13860*/  SEL R3, RZ, 0x1, !P1 ;  /* 0x00000001ff037807 */ /* 0x000fc60004800000 */
[----:B------:R-:W-:Y:S01]  /*13870*/  IMAD R6, R5, -0xd, R6 ;  /* 0xfffffff305067824 */ /* 0x000fe200078e0206 */
[----:B------:R-:W-:Y:S01]  /*13880*/  LOP3.LUT R0, R0, R3, RZ, 0x3c, !PT ;  /* 0x0000000300007212 */ /* 0x000fe200078e3cff */
[----:B------:R-:W-:-:S03]  /*13890*/  IMAD.MOV.U32 R3, RZ, RZ, -0x1 ;  /* 0xffffffffff037424 */ /* 0x000fc600078e00ff */
[----:B------:R-:W-:Y:S02]  /*138a0*/  @P3 LOP3.LUT R0, R0, 0x1, R5, 0x78, !PT ;  /* 0x0000000100003812 */ /* 0x000fe400078e7805 */
[----:B---3--:R-:W-:-:S04]  /*138b0*/  IADD3 R12, P1, R12, UR22, RZ ;  /* 0x000000160c0c7c10 */ /* 0x008fc8000ff3e0ff */
[----:B--2---:R-:W-:Y:S01]  /*138c0*/  IADD3.X R14, R14, UR13, RZ, P1, !PT ;  /* 0x0000000d0e0e7c10 */ /* 0x004fe20008ffe4ff */
[----:B------:R0:W-:Y:S01]  /*138d0*/  STL [R1+0xa0], R12 ;  /* 0x0000a00c01007387 */ /* 0x0001e20000100800 */
[----:B------:R-:W-:-:S03]  /*138e0*/  ISETP.GE.U32.AND P1, PT, R12, UR8, PT ;  /* 0x000000080c007c0c */ /* 0x000fc6000bf26070 */
[----:B------:R0:W-:Y:S01]  /*138f0*/  STL [R1+0x9c], R14 ;  /* 0x00009c0e01007387 */ /* 0x0001e20000100800 */
[----:B------:R-:W-:-:S13]  /*13900*/  ISETP.GE.U32.AND.EX P1, PT, R14, UR9, PT, P1 ;  /* 0x000000090e007c0c */ /* 0x000fda000bf26110 */
[----:B0-----:R-:W-:Y:S05]  /*13910*/  @P1 BRA `(.L_x_520) ;  /* 0x0000000400641947 */ /* 0x001fea0003800000 */
[----:B------:R-:W0:Y:S01]  /*13920*/  S2R R7, SR_CTAID.X ;  /* 0x0000000000077919 */ /* 0x000e220000002500 */
[----:B------:R-:W-:Y:S01]  /*13930*/  ULDC UR7, c[0x0][0x150] ;  /* 0x0000540000077ab9 */ /* 0x000fe20000000800 */
[----:B------:R-:W1:Y:S01]  /*13940*/  LDC R4, c[0x0][0x144] ;  /* 0x00005100ff047b82 */ /* 0x000e620000000800 */
[----:B------:R-:W-:Y:S01]  /*13950*/  UISETP.NE.AND UP0, UPT, UR39, URZ, UPT ;  /* 0x0000003f2700728c */ /* 0x000fe2000bf05270 */
[----:B------:R-:W2:Y:S01]  /*13960*/  S2R R5, SR_CTAID.Y ;  /* 0x0000000000057919 */ /* 0x000ea20000002600 */
[----:B------:R-:W-:Y:S01]  /*13970*/  ULDC.64 UR8, c[0x0][0x628] ;  /* 0x00018a0000087ab9 */ /* 0x000fe20000000a00 */
[----:B------:R-:W-:-:S03]  /*13980*/  ULDC UR10, c[0x0][0x630] ;  /* 0x00018c00000a7ab9 */ /* 0x000fc60000000800 */
[----:B------:R-:W-:Y:S01]  /*13990*/  PLOP3.LUT P1, PT, PT, PT, UP0, 0x80, 0x0 ;  /* 0x000000000000781c */ /* 0x000fe20003f2f008 */
[----:B------:R-:W3:Y:S01]  /*139a0*/  LDC R10, c[0x0][0x148] ;  /* 0x00005200ff0a7b82 */ /* 0x000ee20000000800 */
[----:B0-----:R-:W-:Y:S02]  /*139b0*/  I2FP.F32.U32 R2, R7 ;  /* 0x0000000700027245 */ /* 0x001fe40000201000 */
[----:B--2---:R-:W-:-:S03]  /*139c0*/  I2FP.F32.U32 R3, R5 ;  /* 0x0000000500037245 */ /* 0x004fc60000201000 */
[----:B------:R-:W-:Y:S01]  /*139d0*/  FMUL R2, R2, UR7 ;  /* 0x0000000702027c20 */ /* 0x000fe20008400000 */
[----:B------:R-:W-:Y:S02]  /*139e0*/  ULDC UR7, c[0x0][0x154] ;  /* 0x0000550000077ab9 */ /* 0x000fe40000000800 */
[----:B------:R-:W-:-:S03]  /*139f0*/  FMUL R9, R3, UR7 ;  /* 0x0000000703097c20 */ /* 0x000fc60008400000 */
[----:B------:R-:W0:Y:S08]  /*13a00*/  F2I.U32.TRUNC.NTZ R2, R2 ;  /* 0x0000000200027305 */ /* 0x000e30000020f000 */
[----:B------:R-:W2:Y:S01]  /*13a10*/  F2I.U32.TRUNC.NTZ R9, R9 ;  /* 0x0000000900097305 */ /* 0x000ea2000020f000 */
[----:B0-----:R-:W-:Y:S02]  /*13a20*/  IMAD.MOV R3, RZ, RZ, -R2 ;  /* 0x000000ffff037224 */ /* 0x001fe400078e0a02 */
[----:B------:R-:W-:-:S02]  /*13a30*/  IMAD.MOV.U32 R2, RZ, RZ, R12 ;  /* 0x000000ffff027224 */ /* 0x000fc400078e000c */
[----:B-1----:R-:W-:Y:S02]  /*13a40*/  IMAD R7, R4, R3, R7 ;  /* 0x0000000304077224 */ /* 0x002fe400078e0207 */
[----:B--2---:R-:W-:-:S04]  /*13a50*/  IMAD.MOV R3, RZ, RZ, -R9 ;  /* 0x000000ffff037224 */ /* 0x004fc800078e0a09 */
[----:B---3--:R-:W-:Y:S01]  /*13a60*/  @P1 IMAD R7, R10, R3, R5 ;  /* 0x000000030a071224 */ /* 0x008fe200078e0205 */
[----:B------:R-:W-:Y:S01]  /*13a70*/  ISETP.NE.U32.AND P1, PT, RZ, UR8, PT ;  /* 0x00000008ff007c0c */ /* 0x000fe2000bf25070 */
[----:B------:R-:W-:-:S03]  /*13a80*/  IMAD.MOV.U32 R3, RZ, RZ, R14 ;  /* 0x000000ffff037224 */ /* 0x000fc600078e000e */
[----:B------:R-:W-:-:S13]  /*13a90*/  ISETP.NE.AND.EX P1, PT, RZ, UR9, PT, P1 ;  /* 0x00000009ff007c0c */ /* 0x000fda000bf25310 */
[----:B------:R-:W-:Y:S05]  /*13aa0*/  @!P1 BRA `(.L_x_521) ;  /* 0x0000000000289947 */ /* 0x000fea0003800000 */
[----:B------:R-:W-:Y:S02]  /*13ab0*/  ULDC UR7, c[0x0][0x634] ;  /* 0x00018d0000077ab9 */ /* 0x000fe40000000800 */
[----:B------:R-:W-:-:S05]  /*13ac0*/  IADD3 R3, P1, R12, UR7, RZ ;  /* 0x000000070c037c10 */ /* 0x000fca000ff3e0ff */
[----:B------:R-:W-:-:S04]  /*13ad0*/  IMAD.X R9, RZ, RZ, R14, P1 ;  /* 0x000000ffff097224 */ /* 0x000fc800008e060e */
[----:B------:R-:W-:-:S04]  /*13ae0*/  IMAD.WIDE.U32 R4, R9, UR8, RZ ;  /* 0x0000000809047c25 */ /* 0x000fc8000f8e00ff */
[----:B------:R-:W-:-:S04]  /*13af0*/  IMAD.WIDE.U32 R4, P1, R3, UR9, R4 ;  /* 0x0000000903047c25 */ /* 0x000fc8000f820004 */
[----:B------:R-:W-:-:S04]  /*13b00*/  IMAD.WIDE.U32 R2, R3, UR8, RZ ;  /* 0x0000000803027c25 */ /* 0x000fc8000f8e00ff */
[----:B------:R-:W-:Y:S01]  /*13b10*/  IMAD.MOV.U32 R2, RZ, RZ, R5 ;  /* 0x000000ffff027224 */ /* 0x000fe200078e0005 */
[----:B------:R-:W-:Y:S01]  /*13b20*/  IADD3 RZ, P3, R3, R4, RZ ;  /* 0x0000000403ff7210 */ /* 0x000fe20007f7e0ff */
[----:B------:R-:W-:-:S04]  /*13b30*/  IMAD.X R3, RZ, RZ, RZ, P1 ;  /* 0x000000ffff037224 */ /* 0x000fc800008e06ff */
[----:B------:R-:W-:-:S08]  /*13b40*/  IMAD.WIDE.U32.X R2, R9, UR9, R2, P3 ;  /* 0x0000000909027c25 */ /* 0x000fd000098e0402 */
.L_x_521:
[--C-:B------:R-:W-:Y:S01]  /*13b50*/  SHF.R.U64 R9, R2, UR10, R3.reuse ;  /* 0x0000000a02097c19 */ /* 0x100fe20008001203 */
[----:B------:R-:W-:Y:S01]  /*13b60*/  ULDC.64 UR8, c[0x0][0x620] ;  /* 0x0001880000087ab9 */ /* 0x000fe20000000a00 */
[----:B------:R-:W-:Y:S01]  /*13b70*/  SHF.R.U32.HI R2, RZ, UR10, R3 ;  /* 0x0000000aff027c19 */ /* 0x000fe20008011603 */
[----:B------:R-:W-:Y:S01]  /*13b80*/  IMAD.MOV.U32 R3, RZ, RZ, R14 ;  /* 0x000000ffff037224 */ /* 0x000fe200078e000e */
[----:B------:R-:W-:Y:S01]  /*13b90*/  IADD3 R11, P1, RZ, -R9, RZ ;  /* 0x80000009ff0b7210 */ /* 0x000fe20007f3e0ff */
[----:B------:R-:W-:-:S04]  /*13ba0*/  ULDC UR7, c[0x0][0x618] ;  /* 0x0001860000077ab9 */ /* 0x000fc80000000800 */
[----:B------:R-:W-:-:S04]  /*13bb0*/  IMAD.X R2, RZ, RZ, ~R2, P1 ;  /* 0x000000ffff027224 */ /* 0x000fc800008e0e02 */
[----:B------:R-:W-:-:S04]  /*13bc0*/  IMAD R2, R2, UR8, RZ ;  /* 0x0000000802027c24 */ /* 0x000fc8000f8e02ff */
[----:B------:R-:W-:Y:S01]  /*13bd0*/  IMAD R5, R11, UR9, R2 ;  /* 0x000000090b057c24 */ /* 0x000fe2000f8e0202 */
[----:B------:R-:W-:-:S05]  /*13be0*/  MOV R2, R12 ;  /* 0x0000000c00027202 */ /* 0x000fca0000000f00 */
[----:B------:R-:W-:Y:S01]  /*13bf0*/  IMAD.WIDE.U32 R2, R11, UR8, R2 ;  /* 0x000000080b027c25 */ /* 0x000fe2000f8e0002 */
[----:B------:R-:W-:Y:S02]  /*13c00*/  ULDC.64 UR8, c[0x0][0x640] ;  /* 0x0001900000087ab9 */ /* 0x000fe40000000a00 */
[----:B------:R-:W-:Y:S01]  /*13c10*/  ISETP.NE.U32.AND P1, PT, RZ, UR8, PT ;  /* 0x00000008ff007c0c */ /* 0x000fe2000bf25070 */
[----:B------:R-:W-:-:S03]  /*13c20*/  IMAD.IADD R3, R3, 0x1, R5 ;  /* 0x0000000103037824 */ /* 0x000fc600078e0205 */
[----:B------:R-:W-:Y:S02]  /*13c30*/  ISETP.NE.AND.EX P1, PT, RZ, UR9, PT, P1 ;  /* 0x00000009ff007c0c */ /* 0x000fe4000bf25310 */
[--C-:B------:R-:W-:Y:S02]  /*13c40*/  SHF.R.U64 R10, R2, UR7, R3.reuse ;  /* 0x00000007020a7c19 */ /* 0x100fe40008001203 */
[----:B------:R-:W-:Y:S01]  /*13c50*/  SHF.R.U32.HI R3, RZ, UR7, R3 ;  /* 0x00000007ff037c19 */ /* 0x000fe20008011603 */
[----:B------:R-:W-:-:S03]  /*13c60*/  ULDC UR7, c[0x0][0x608] ;  /* 0x0001820000077ab9 */ /* 0x000fc60000000800 */
[--C-:B------:R-:W-:Y:S02]  /*13c70*/  SHF.R.U64 R12, R10, UR7, R3.reuse ;  /* 0x000000070a0c7c19 */ /* 0x100fe40008001203 */
[----:B------:R-:W-:Y:S01]  /*13c80*/  SHF.R.U32.HI R3, RZ, UR7, R3 ;  /* 0x00000007ff037c19 */ /* 0x000fe20008011603 */
[----:B------:R-:W-:-:S03]  /*13c90*/  ULDC UR7, c[0x0][0x658] ;  /* 0x0001960000077ab9 */ /* 0x000fc60000000800 */
[--C-:B------:R-:W-:Y:S02]  /*13ca0*/  SHF.R.U64 R11, R12, UR7, R3.reuse ;  /* 0x000000070c0b7c19 */ /* 0x100fe40008001203 */
[----:B------:R-:W-:-:S03]  /*13cb0*/  SHF.R.U32.HI R13, RZ, UR7, R3 ;  /* 0x00000007ff0d7c19 */ /* 0x000fc60008011603 */
[----:B------:R-:W-:Y:S02]  /*13cc0*/  IMAD.MOV.U32 R2, RZ, RZ, R11 ;  /* 0x000000ffff027224 */ /* 0x000fe400078e000b */
[----:B------:R-:W-:Y:S01]  /*13cd0*/  IMAD.MOV.U32 R3, RZ, RZ, R13 ;  /* 0x000000ffff037224 */ /* 0x000fe200078e000d */
[----:B------:R-:W-:Y:S06]  /*13ce0*/  @!P1 BRA `(.L_x_522) ;  /* 0x0000000000289947 */ /* 0x000fec0003800000 */
        /* <DEDUP_REMOVED lines=10> */
.L_x_522:
[----:B------:R-:W-:Y:S01]  /*13d90*/  ULDC UR7, c[0x0][0x648] ;  /* 0x0001920000077ab9 */ /* 0x000fe20000000800 */
[----:B------:R-:W-:Y:S01]  /*13da0*/  LOP3.LUT R12, R12, UR6, RZ, 0xc0, !PT ;  /* 0x000000060c0c7c12 */ /* 0x000fe2000f8ec0ff */
[----:B------:R-:W-:Y:S01]  /*13db0*/  UISETP.NE.AND UP0, UPT, UR39, URZ, UPT ;  /* 0x0000003f2700728c */ /* 0x000fe2000bf05270 */
[----:B------:R-:W-:Y:S01]  /*13dc0*/  SHF.R.U64 R3, R2, UR7, R3 ;  /* 0x0000000702037c19 */ /* 0x000fe20008001203 */
[----:B------:R-:W-:Y:S01]  /*13dd0*/  ULDC UR7, c[0x0][0x638] ;  /* 0x00018e0000077ab9 */ /* 0x000fe20000000800 */
[----:B------:R-:W-:-:S03]  /*13de0*/  LOP3.LUT R4, R10, UR4, RZ, 0xc0, !PT ;  /* 0x000000040a047c12 */ /* 0x000fc6000f8ec0ff */
[----:B------:R-:W-:Y:S01]  /*13df0*/  IMAD.MOV R2, RZ, RZ, -R3 ;  /* 0x000000ffff027224 */ /* 0x000fe200078e0a03 */
[----:B------:R-:W-:Y:S01]  /*13e00*/  PLOP3.LUT P1, PT, PT, PT, UP0, 0x40, 0x0 ;  /* 0x000000000000781c */ /* 0x000fe20003f2e808 */
[----:B------:R-:W-:Y:S01]  /*13e10*/  IMAD R12, R3, UR5, R12 ;  /* 0x00000005030c7c24 */ /* 0x000fe2000f8e020c */
[----:B------:R-:W-:Y:S01]  /*13e20*/  PLOP3.LUT P3, PT, PT, PT, UP0, 0x40, 0x0 ;  /* 0x000000000000781c */ /* 0x000fe20003f6e808 */
[----:B------:R-:W-:Y:S01]  /*13e30*/  IMAD R11, R2, UR7, R11 ;  /* 0x00000007020b7c24 */ /* 0x000fe2000f8e020b */
[----:B------:R-:W-:Y:S02]  /*13e40*/  ULDC UR7, c[0x0][0x610] ;  /* 0x0001840000077ab9 */ /* 0x000fe40000000800 */
[----:B------:R-:W-:Y:S01]  /*13e50*/  IMAD R7, R12, UR7, R7 ;  /* 0x000000070c077c24 */ /* 0x000fe2000f8e0207 */
[----:B------:R-:W-:Y:S02]  /*13e60*/  ULDC UR7, c[0x0][0x600] ;  /* 0x0001800000077ab9 */ /* 0x000fe40000000800 */
[----:B------:R-:W-:-:S05]  /*13e70*/  IMAD R4, R11, UR7, R4 ;  /* 0x000000070b047c24 */ /* 0x000fca000f8e0204 */
[----:B------:R-:W-:Y:S02]  /*13e80*/  SEL R2, R4, R7, P1 ;  /* 0x0000000704027207 */ /* 0x000fe40000800000 */
[----:B------:R-:W-:Y:S01]  /*13e90*/  SEL R3, R7, R4, P3 ;  /* 0x0000000407037207 */ /* 0x000fe20001800000 */
[----:B------:R-:W-:-:S07]  /*13ea0*/  IMAD.MOV.U32 R4, RZ, RZ, 0x1 ;  /* 0x00000001ff047424 */ /* 0x000fce00078e00ff */
.L_x_520:
[----:B------:R-:W-:Y:S05]  /*13eb0*/  BSYNC B1 ;  /* 0x0000000000017941 */ /* 0x000fea0003800000 */
.L_x_519:
[----:B------:R-:W-:-:S13]  /*13ec0*/  LOP3.LUT P1, RZ, R4, 0xff, RZ, 0xc0, !PT ;  /* 0x000000ff04ff7812 */ /* 0x000fda000782c0ff */
[----:B------:R-:W-:Y:S05]  /*13ed0*/  @P1 BRA `(.L_x_523) ;  /* 0xfffffff400181947 */ /* 0x000fea000383ffff */
[----:B------:R-:W-:Y:S05]  /*13ee0*/  BSYNC B0 ;  /* 0x0000000000007941 */ /* 0x000fea0003800000 */
.L_x_511:
[----:B------:R-:W-:-:S03]  /*13ef0*/  UMOV UR7, 0xffffffff ;  /* 0xffffffff00077882 */ /* 0x000fc60000000000 */
[----:B------:R-:W-:Y:S05]  /*13f00*/  BRA.DIV UR7, `(.L_x_524) ;  /* 0x0000000a07607947 */ /* 0x000fea000b800000 */
[----:B------:R-:W-:-:S13]  /*13f10*/  ELECT P6, URZ, PT ;  /* 0x00000000003f782f */ /* 0x000fda00038c0000 */
.L_x_547:
[----:B------:R-:W-:Y:S04]  /*13f20*/  BSSY B0, `(.L_x_525) ;  /* 0x000007d000007945 */ /* 0x000fe80003800000 */
[----:B------:R-:W-:Y:S05]  /*13f30*/  @!P6 BRA `(.L_x_526) ;  /* 0x0000000400ece947 */ /* 0x000fea0003800000 */
[----:B------:R-:W-:-:S04]  /*13f40*/  ULOP3.LUT UR7, UR38, 0x2, URZ, 0xfc, !UPT ;  /* 0x0000000226077892 */ /* 0x000fc8000f8efc3f */
[----:B------:R-:W-:-:S06]  /*13f50*/  UISETP.NE.AND UP0, UPT, UR7, 0x3, UPT ;  /* 0x000000030700788c */ /* 0x000fcc000bf05270 */
[----:B------:R-:W-:-:S13]  /*13f60*/  PLOP3.LUT P0, PT, PT, PT, UP0, 0x80, 0x0 ;  /* 0x000000000000781c */ /* 0x000fda0003f0f008 */
[----:B------:R-:W-:Y:S05]  /*13f70*/  @!P0 BRA `(.L_x_527) ;  /* 0x0000000000048947 */ /* 0x000fea0003800000 */
[----:B------:R-:W-:Y:S01]  /*13f80*/  BPT.TRAP 0x1 ;  /* 0x000000040000795c */ /* 0x000fe20000300000 */
.L_x_527:
[----:B------:R-:W0:Y:S01]  /*13f90*/  S2R R3, SR_CgaCtaId ;  /* 0x0000000000037919 */ /* 0x000e220000008800 */
[----:B------:R-:W-:-:S04]  /*13fa0*/  MOV R2, 0x400 ;  /* 0x0000040000027802 */ /* 0x000fc80000000f00 */
[----:B0-----:R-:W-:Y:S02]  /*13fb0*/  LEA R3, R3, R2, 0x18 ;  /* 0x0000000203037211 */ /* 0x001fe400078ec0ff */
[----:B------:R-:W-:-:S03]  /*13fc0*/  SHF.L.U32 R2, R0, 0x1f, RZ ;  /* 0x0000001f00027819 */ /* 0x000fc600000006ff */
[----:B------:R-:W-:-:S04]  /*13fd0*/  VIADD R3, R3, 0x68 ;  /* 0x0000006803037836 */ /* 0x000fc80000000000 */
[----:B------:R-:W-:-:S04]  /*13fe0*/  IMAD R5, R6, 0x8, R3 ;  /* 0x0000000806057824 */ /* 0x000fc800078e0203 */
[----:B------:R-:W0:Y:S02]  /*13ff0*/  SYNCS.PHASECHK.TRANS64.TRYWAIT P0, [R5+URZ], R2 ;  /* 0x00000002050075a7 */ /* 0x000e24000800017f */
[----:B0-----:R-:W-:Y:S05]  /*14000*/  @!P0 BRA `(.L_x_528) ;  /* 0x0000000800408947 */ /* 0x001fea0003800000 */
.L_x_548:
[----:B------:R-:W-:-:S05]  /*14010*/  VIADD R6, R6, 0x1 ;  /* 0x0000000106067836 */ /* 0x000fca0000000000 */
[----:B------:R-:W-:-:S04]  /*14020*/  ISETP.NE.AND P0, PT, R6, 0xd, PT ;  /* 0x0000000d0600780c */ /* 0x000fc80003f05270 */
[----:B0-----:R-:W-:Y:S02]  /*14030*/  SEL R5, RZ, 0x1, P0 ;  /* 0x00000001ff057807 */ /* 0x001fe40000000000 */
[----:B------:R-:W-:Y:S02]  /*14040*/  SEL R6, R6, RZ, P0 ;  /* 0x000000ff06067207 */ /* 0x000fe40000000000 */
[----:B------:R-:W-:-:S03]  /*14050*/  LOP3.LUT R5, R0, R5, RZ, 0x3c, !PT ;  /* 0x0000000500057212 */ /* 0x000fc600078e3cff */
[----:B------:R-:W-:Y:S01]  /*14060*/  IMAD R7, R6, 0x8, R3 ;  /* 0x0000000806077824 */ /* 0x000fe200078e0203 */
[----:B------:R-:W-:-:S04]  /*14070*/  SHF.L.U32 R0, R5, 0x1f, RZ ;  /* 0x0000001f05007819 */ /* 0x000fc800000006ff */
[----:B------:R-:W0:Y:S02]  /*14080*/  SYNCS.PHASECHK.TRANS64.TRYWAIT P0, [R7+URZ], R0 ;  /* 0x00000000070075a7 */ /* 0x000e24000800017f */
[----:B0-----:R-:W-:Y:S05]  /*14090*/  @!P0 BRA `(.L_x_529) ;  /* 0x0000000800308947 */ /* 0x001fea0003800000 */
.L_x_549:
[----:B0-----:R-:W-:-:S05]  /*140a0*/  VIADD R0, R6, 0x1 ;  /* 0x0000000106007836 */ /* 0x001fca0000000000 */
[----:B------:R-:W-:-:S04]  /*140b0*/  ISETP.NE.AND P0, PT, R0, 0xd, PT ;  /* 0x0000000d0000780c */ /* 0x000fc80003f05270 */
[----:B------:R-:W-:Y:S02]  /*140c0*/  SEL R2, RZ, 0x1, P0 ;  /* 0x00000001ff027807 */ /* 0x000fe40000000000 */
[----:B------:R-:W-:Y:S02]  /*140d0*/  SEL R4, R0, RZ, P0 ;  /* 0x000000ff00047207 */ /* 0x000fe40000000000 */
[----:B------:R-:W-:-:S03]  /*140e0*/  LOP3.LUT R5, R5, R2, RZ, 0x3c, !PT ;  /* 0x0000000205057212 */ /* 0x000fc600078e3cff */
[----:B------:R-:W-:Y:S01]  /*140f0*/  IMAD R7, R4, 0x8, R3 ;  /* 0x0000000804077824 */ /* 0x000fe200078e0203 */
[----:B------:R-:W-:-:S04]  /*14100*/  SHF.L.U32 R0, R5, 0x1f, RZ ;  /* 0x0000001f05007819 */ /* 0x000fc800000006ff */
[----:B------:R-:W0:Y:S02]  /*14110*/  SYNCS.PHASECHK.TRANS64.TRYWAIT P0, [R7+URZ], R0 ;  /* 0x00000000070075a7 */ /* 0x000e24000800017f */
[----:B0-----:R-:W-:Y:S05]  /*14120*/  @!P0 BRA `(.L_x_530) ;  /* 0x0000000800208947 */ /* 0x001fea0003800000 */
.L_x_550:
        /* <DEDUP_REMOVED lines=9> */
.L_x_551:
        /* <DEDUP_REMOVED lines=9> */
.L_x_552:
[----:B0-----:R-:W-:-:S04]  /*14250*/  IADD3 R0, R4, 0x1, RZ ;  /* 0x0000000104007810 */ /* 0x001fc80007ffe0ff */
        /* <DEDUP_REMOVED lines=8> */
.L_x_553:
        /* <DEDUP_REMOVED lines=9> */
.L_x_554:
        /* <DEDUP_REMOVED lines=9> */
.L_x_555:
        /* <DEDUP_REMOVED lines=9> */
.L_x_556:
        /* <DEDUP_REMOVED lines=9> */
.L_x_557:
        /* <DEDUP_REMOVED lines=9> */
.L_x_558:
        /* <DEDUP_REMOVED lines=9> */
.L_x_559:
[----:B0-----:R-:W-:-:S05]  /*14640*/  VIADD R0, R4, 0x1 ;  /* 0x0000000104007836 */ /* 0x001fca0000000000 */
[----:B------:R-:W-:-:S04]  /*14650*/  ISETP.NE.AND P0, PT, R0, 0xd, PT ;  /* 0x0000000d0000780c */ /* 0x000fc80003f05270 */
[----:B------:R-:W-:Y:S02]  /*14660*/  SEL R2, RZ, 0x1, P0 ;  /* 0x00000001ff027807 */ /* 0x000fe40000000000 */
[----:B------:R-:W-:Y:S02]  /*14670*/  SEL R0, R0, RZ, P0 ;  /* 0x000000ff00007207 */ /* 0x000fe40000000000 */
[----:B------:R-:W-:-:S03]  /*14680*/  LOP3.LUT R2, R5, R2, RZ, 0x3c, !PT ;  /* 0x0000000205027212 */ /* 0x000fc600078e3cff */
[----:B------:R-:W-:Y:S01]  /*14690*/  IMAD R3, R0, 0x8, R3 ;  /* 0x0000000800037824 */ /* 0x000fe200078e0203 */
[----:B------:R-:W-:-:S07]  /*146a0*/  SHF.L.U32 R0, R2, 0x1f, RZ ;  /* 0x0000001f02007819 */ /* 0x000fce00000006ff */
.L_x_540:
[----:B0-----:R0:W1:Y:S02]  /*146b0*/  SYNCS.PHASECHK.TRANS64.TRYWAIT P0, [R3+URZ], R0 ;  /* 0x00000000030075a7 */ /* 0x001064000800017f */
[----:B-1----:R-:W-:Y:S05]  /*146c0*/  @!P0 NANOSLEEP.SYNCS 0x989680 ;  /* 0x009896800000895d */ /* 0x002fea0003900000 */
[----:B------:R-:W1:Y:S02]  /*146d0*/  @!P0 SYNCS.PHASECHK.TRANS64 P0, [R3+URZ], R0 ;  /* 0x00000000030085a7 */ /* 0x000e64000800007f */
[----:B-1----:R-:W-:Y:S05]  /*146e0*/  @!P0 BRA `(.L_x_540) ;  /* 0xfffffffc00f08947 */ /* 0x002fea000383ffff */
.L_x_526:
[----:B------:R-:W-:Y:S05]  /*146f0*/  BSYNC B0 ;  /* 0x0000000000007941 */ /* 0x000fea0003800000 */
.L_x_525:
[----:B------:R-:W-:Y:S05]  /*14700*/  EXIT ;  /* 0x000000000000794d */ /* 0x000fea0003800000 */
.L_x_18:
[----:B-1----:R1:W4:Y:S02]  /*14710*/  SYNCS.PHASECHK.TRANS64.TRYWAIT P1, [R3+URZ], R0 ;  /* 0x00000000030075a7 */ /* 0x002324000802017f */
[----:B----4-:R-:W-:Y:S05]  /*14720*/  @!P1 NANOSLEEP.SYNCS 0x989680 ;  /* 0x009896800000995d */ /* 0x010fea0003900000 */
[----:B------:R-:W4:Y:S02]  /*14730*/  @!P1 SYNCS.PHASECHK.TRANS64 P1, [R3+URZ], R0 ;  /* 0x00000000030095a7 */ /* 0x000f24000802007f */
[----:B----4-:R-:W-:Y:S05]  /*14740*/  @!P1 BRA `(.L_x_18) ;  /* 0xfffffffc00f09947 */ /* 0x010fea000383ffff */
[----:B------:R-:W-:Y:S05]  /*14750*/  BRA `(.L_x_17) ;  /* 0xfffffecc00847947 */ /* 0x000fea000383ffff */
.L_x_23:
[----:B-1----:R-:W-:-:S04]  /*14760*/  IMAD.U32 R6, RZ, RZ, UR4 ;  /* 0x00000004ff067e24 */ /* 0x002fc8000f8e00ff */
[----:B------:R1:W2:Y:S03]  /*14770*/  SYNCS.PHASECHK.TRANS64.TRYWAIT P1, [R6+URZ], R4 ;  /* 0x00000004060075a7 */ /* 0x0002a6000802017f */
[----:B--2---:R-:W-:Y:S05]  /*14780*/  @!P1 NANOSLEEP.SYNCS 0x989680 ;  /* 0x009896800000995d */ /* 0x004fea0003900000 */
[----:B------:R-:W2:Y:S02]  /*14790*/  @!P1 SYNCS.PHASECHK.TRANS64 P1, [R6+URZ], R4 ;  /* 0x00000004060095a7 */ /* 0x000ea4000802007f */
[----:B--2---:R-:W-:Y:S05]  /*147a0*/  @!P1 BRA `(.L_x_23) ;  /* 0xfffffffc00ec9947 */ /* 0x004fea000383ffff */
[----:B------:R-:W-:Y:S05]  /*147b0*/  BRA `(.L_x_22) ;  /* 0xfffffed400807947 */ /* 0x000fea000383ffff */
.L_x_512:
[----:B------:R-:W-:Y:S01]  /*147c0*/  BSSY B1, `(.L_x_541) ;  /* 0x0000006000017945 */ /* 0x000fe20003800000 */
[----:B------:R-:W-:-:S07]  /*147d0*/  IMAD.MOV.U32 R15, RZ, RZ, -0x1 ;  /* 0xffffffffff0f7424 */ /* 0x000fce00078e00ff */
[----:B------:R-:W-:Y:S05]  /*147e0*/  WARPSYNC.COLLECTIVE R15, `(.L_x_542) ;  /* 0x000000000f0c7348 */ /* 0x000fea0003c00000 */
[----:B------:R-:W-:Y:S02]  /*147f0*/  ELECT P6, UR62, PT ;  /* 0x00000000003e782f */ /* 0x000fe400038c0000 */
[----:B------:R-:W-:Y:S01]  /*14800*/  MOV R14, UR62 ;  /* 0x0000003e000e7c02 */ /* 0x000fe20008000f00 */
[----:B------:R-:W-:Y:S10]  /*14810*/  ENDCOLLECTIVE ;  /* 0x000000000000791b */ /* 0x000ff40003800000 */
.L_x_542:
[----:B------:R-:W-:Y:S05]  /*14820*/  BSYNC B1 ;  /* 0x0000000000017941 */ /* 0x000fea0003800000 */
.L_x_541:
[----:B------:R-:W-:Y:S05]  /*14830*/  BRA `(.L_x_543) ;  /* 0xffffffe800cc7947 */ /* 0x000fea000383ffff */
.L_x_515:
[----:B-1----:R1:W2:Y:S02]  /*14840*/  SYNCS.PHASECHK.TRANS64.TRYWAIT P1, [R12+URZ+0x68], R7 ;  /* 0x000068070c0075a7 */ /* 0x0022a4000802017f */
[----:B--2---:R-:W-:Y:S05]  /*14850*/  @!P1 NANOSLEEP.SYNCS 0x989680 ;  /* 0x009896800000995d */ /* 0x004fea0003900000 */
[----:B------:R-:W2:Y:S02]  /*14860*/  @!P1 SYNCS.PHASECHK.TRANS64 P1, [R12+URZ+0x68], R7 ;  /* 0x000068070c0095a7 */ /* 0x000ea4000802007f */
[----:B--2---:R-:W-:Y:S05]  /*14870*/  @!P1 BRA `(.L_x_515) ;  /* 0xfffffffc00f09947 */ /* 0x004fea000383ffff */
[----:B------:R-:W-:Y:S05]  /*14880*/  BRA `(.L_x_544) ;  /* 0xffffffec00007947 */ /* 0x000fea000383ffff */
.L_x_524:
[----:B------:R-:W-:Y:S01]  /*14890*/  BSSY B0, `(.L_x_545) ;  /* 0x0000006000007945 */ /* 0x000fe20003800000 */
[----:B------:R-:W-:-:S07]  /*148a0*/  IMAD.MOV.U32 R15, RZ, RZ, -0x1 ;  /* 0xffffffffff0f7424 */ /* 0x000fce00078e00ff */
[----:B------:R-:W-:Y:S05]  /*148b0*/  WARPSYNC.COLLECTIVE R15, `(.L_x_546) ;  /* 0x000000000f0c7348 */ /* 0x000fea0003c00000 */
[----:B------:R-:W-:Y:S02]  /*148c0*/  ELECT P6, UR62, PT ;  /* 0x00000000003e782f */ /* 0x000fe400038c0000 */
[----:B------:R-:W-:Y:S01]  /*148d0*/  MOV R14, UR62 ;  /* 0x0000003e000e7c02 */ /* 0x000fe20008000f00 */
[----:B------:R-:W-:Y:S10]  /*148e0*/  ENDCOLLECTIVE ;  /* 0x000000000000791b */ /* 0x000ff40003800000 */
.L_x_546:
[----:B------:R-:W-:Y:S05]  /*148f0*/  BSYNC B0 ;  /* 0x0000000000007941 */ /* 0x000fea0003800000 */
.L_x_545:
[----:B------:R-:W-:Y:S05]  /*14900*/  BRA `(.L_x_547) ;  /* 0xfffffff400847947 */ /* 0x000fea000383ffff */
.L_x_528:
[----:B0-----:R0:W1:Y:S02]  /*14910*/  SYNCS.PHASECHK.TRANS64.TRYWAIT P0, [R5+URZ], R2 ;  /* 0x00000002050075a7 */ /* 0x001064000800017f */
[----:B-1----:R-:W-:Y:S05]  /*14920*/  @!P0 NANOSLEEP.SYNCS 0x989680 ;  /* 0x009896800000895d */ /* 0x002fea0003900000 */
[----:B------:R-:W1:Y:S02]  /*14930*/  @!P0 SYNCS.PHASECHK.TRANS64 P0, [R5+URZ], R2 ;  /* 0x00000002050085a7 */ /* 0x000e64000800007f */
[----:B-1----:R-:W-:Y:S05]  /*14940*/  @!P0 BRA `(.L_x_528) ;  /* 0xfffffffc00f08947 */ /* 0x002fea000383ffff */
[----:B------:R-:W-:Y:S05]  /*14950*/  BRA `(.L_x_548) ;  /* 0xfffffff400ac7947 */ /* 0x000fea000383ffff */
.L_x_529:
[----:B0-----:R0:W1:Y:S02]  /*14960*/  SYNCS.PHASECHK.TRANS64.TRYWAIT P0, [R7+URZ], R0 ;  /* 0x00000000070075a7 */ /* 0x001064000800017f */
[----:B-1----:R-:W-:Y:S05]  /*14970*/  @!P0 NANOSLEEP.SYNCS 0x989680 ;  /* 0x009896800000895d */ /* 0x002fea0003900000 */
[----:B------:R-:W1:Y:S02]  /*14980*/  @!P0 SYNCS.PHASECHK.TRANS64 P0, [R7+URZ], R0 ;  /* 0x00000000070085a7 */ /* 0x000e64000800007f */
[----:B-1----:R-:W-:Y:S05]  /*14990*/  @!P0 BRA `(.L_x_529) ;  /* 0xfffffffc00f08947 */ /* 0x002fea000383ffff */
[----:B------:R-:W-:Y:S05]  /*149a0*/  BRA `(.L_x_549) ;  /* 0xfffffff400bc7947 */ /* 0x000fea000383ffff */
.L_x_530:
[----:B0-----:R0:W1:Y:S02]  /*149b0*/  SYNCS.PHASECHK.TRANS64.TRYWAIT P0, [R7+URZ], R0 ;  /* 0x00000000070075a7 */ /* 0x001064000800017f */
[----:B-1----:R-:W-:Y:S05]  /*149c0*/  @!P0 NANOSLEEP.SYNCS 0x989680 ;  /* 0x009896800000895d */ /* 0x002fea0003900000 */
[----:B------:R-:W1:Y:S02]  /*149d0*/  @!P0 SYNCS.PHASECHK.TRANS64 P0, [R7+URZ], R0 ;  /* 0x00000000070085a7 */ /* 0x000e64000800007f */
[----:B-1----:R-:W-:Y:S05]  /*149e0*/  @!P0 BRA `(.L_x_530) ;  /* 0xfffffffc00f08947 */ /* 0x002fea000383ffff */
[----:B------:R-:W-:Y:S05]  /*149f0*/  BRA `(.L_x_550) ;  /* 0xfffffff400cc7947 */ /* 0x000fea000383ffff */
.L_x_531:
[----:B0-----:R0:W1:Y:S02]  /*14a00*/  SYNCS.PHASECHK.TRANS64.TRYWAIT P0, [R7+URZ], R0 ;  /* 0x00000000070075a7 */ /* 0x001064000800017f */
[----:B-1----:R-:W-:Y:S05]  /*14a10*/  @!P0 NANOSLEEP.SYNCS 0x989680 ;  /* 0x009896800000895d */ /* 0x002fea0003900000 */
[----:B------:R-:W1:Y:S02]  /*14a20*/  @!P0 SYNCS.PHASECHK.TRANS64 P0, [R7+URZ], R0 ;  /* 0x00000000070085a7 */ /* 0x000e64000800007f */
[----:B-1----:R-:W-:Y:S05]  /*14a30*/  @!P0 BRA `(.L_x_531) ;  /* 0xfffffffc00f08947 */ /* 0x002fea000383ffff */
[----:B------:R-:W-:Y:S05]  /*14a40*/  BRA `(.L_x_551) ;  /* 0xfffffff400dc7947 */ /* 0x000fea000383ffff */
.L_x_532:
[----:B0-----:R0:W1:Y:S02]  /*14a50*/  SYNCS.PHASECHK.TRANS64.TRYWAIT P0, [R7+URZ], R0 ;  /* 0x00000000070075a7 */ /* 0x001064000800017f */
[----:B-1----:R-:W-:Y:S05]  /*14a60*/  @!P0 NANOSLEEP.SYNCS 0x989680 ;  /* 0x009896800000895d */ /* 0x002fea0003900000 */
[----:B------:R-:W1:Y:S02]  /*14a70*/  @!P0 SYNCS.PHASECHK.TRANS64 P0, [R7+URZ], R0 ;  /* 0x00000000070085a7 */ /* 0x000e64000800007f */
[----:B-1----:R-:W-:Y:S05]  /*14a80*/  @!P0 BRA `(.L_x_532) ;  /* 0xfffffffc00f08947 */ /* 0x002fea000383ffff */
[----:B------:R-:W-:Y:S05]  /*14a90*/  BRA `(.L_x_552) ;  /* 0xfffffff400ec7947 */ /* 0x000fea000383ffff */
.L_x_533:
[----:B0-----:R0:W1:Y:S02]  /*14aa0*/  SYNCS.PHASECHK.TRANS64.TRYWAIT P0, [R7+URZ], R0 ;  /* 0x00000000070075a7 */ /* 0x001064000800017f */
[----:B-1----:R-:W-:Y:S05]  /*14ab0*/  @!P0 NANOSLEEP.SYNCS 0x989680 ;  /* 0x009896800000895d */ /* 0x002fea0003900000 */
[----:B------:R-:W1:Y:S02]  /*14ac0*/  @!P0 SYNCS.PHASECHK.TRANS64 P0, [R7+URZ], R0 ;  /* 0x00000000070085a7 */ /* 0x000e64000800007f */
[----:B-1----:R-:W-:Y:S05]  /*14ad0*/  @!P0 BRA `(.L_x_533) ;  /* 0xfffffffc00f08947 */ /* 0x002fea000383ffff */
[----:B------:R-:W-:Y:S05]  /*14ae0*/  BRA `(.L_x_553) ;  /* 0xfffffff400fc7947 */ /* 0x000fea000383ffff */
.L_x_534:
[----:B0-----:R0:W1:Y:S02]  /*14af0*/  SYNCS.PHASECHK.TRANS64.TRYWAIT P0, [R7+URZ], R0 ;  /* 0x00000000070075a7 */ /* 0x001064000800017f */
[----:B-1----:R-:W-:Y:S05]  /*14b00*/  @!P0 NANOSLEEP.SYNCS 0x989680 ;  /* 0x009896800000895d */ /* 0x002fea0003900000 */
[----:B------:R-:W1:Y:S02]  /*14b10*/  @!P0 SYNCS.PHASECHK.TRANS64 P0, [R7+URZ], R0 ;  /* 0x00000000070085a7 */ /* 0x000e64000800007f */
[----:B-1----:R-:W-:Y:S05]  /*14b20*/  @!P0 BRA `(.L_x_534) ;  /* 0xfffffffc00f08947 */ /* 0x002fea000383ffff */
[----:B------:R-:W-:Y:S05]  /*14b30*/  BRA `(.L_x_554) ;  /* 0xfffffff8000c7947 */ /* 0x000fea000383ffff */
.L_x_535:
[----:B0-----:R0:W1:Y:S02]  /*14b40*/  SYNCS.PHASECHK.TRANS64.TRYWAIT P0, [R7+URZ], R0 ;  /* 0x00000000070075a7 */ /* 0x001064000800017f */
[----:B-1----:R-:W-:Y:S05]  /*14b50*/  @!P0 NANOSLEEP.SYNCS 0x989680 ;  /* 0x009896800000895d */ /* 0x002fea0003900000 */
[----:B------:R-:W1:Y:S02]  /*14b60*/  @!P0 SYNCS.PHASECHK.TRANS64 P0, [R7+URZ], R0 ;  /* 0x00000000070085a7 */ /* 0x000e64000800007f */
[----:B-1----:R-:W-:Y:S05]  /*14b70*/  @!P0 BRA `(.L_x_535) ;  /* 0xfffffffc00f08947 */ /* 0x002fea000383ffff */
[----:B------:R-:W-:Y:S05]  /*14b80*/  BRA `(.L_x_555) ;  /* 0xfffffff8001c7947 */ /* 0x000fea000383ffff */
.L_x_536:
[----:B0-----:R0:W1:Y:S02]  /*14b90*/  SYNCS.PHASECHK.TRANS64.TRYWAIT P0, [R7+URZ], R0 ;  /* 0x00000000070075a7 */ /* 0x001064000800017f */
[----:B-1----:R-:W-:Y:S05]  /*14ba0*/  @!P0 NANOSLEEP.SYNCS 0x989680 ;  /* 0x009896800000895d */ /* 0x002fea0003900000 */
[----:B------:R-:W1:Y:S02]  /*14bb0*/  @!P0 SYNCS.PHASECHK.TRANS64 P0, [R7+URZ], R0 ;  /* 0x00000000070085a7 */ /* 0x000e64000800007f */
[----:B-1----:R-:W-:Y:S05]  /*14bc0*/  @!P0 BRA `(.L_x_536) ;  /* 0xfffffffc00f08947 */ /* 0x002fea000383ffff */
[----:B------:R-:W-:Y:S05]  /*14bd0*/  BRA `(.L_x_556) ;  /* 0xfffffff8002c7947 */ /* 0x000fea000383ffff */
.L_x_537:
[----:B0-----:R0:W1:Y:S02]  /*14be0*/  SYNCS.PHASECHK.TRANS64.TRYWAIT P0, [R7+URZ], R0 ;  /* 0x00000000070075a7 */ /* 0x001064000800017f */
[----:B-1----:R-:W-:Y:S05]  /*14bf0*/  @!P0 NANOSLEEP.SYNCS 0x989680 ;  /* 0x009896800000895d */ /* 0x002fea0003900000 */
[----:B------:R-:W1:Y:S02]  /*14c00*/  @!P0 SYNCS.PHASECHK.TRANS64 P0, [R7+URZ], R0 ;  /* 0x00000000070085a7 */ /* 0x000e64000800007f */
[----:B-1----:R-:W-:Y:S05]  /*14c10*/  @!P0 BRA `(.L_x_537) ;  /* 0xfffffffc00f08947 */ /* 0x002fea000383ffff */
[----:B------:R-:W-:Y:S05]  /*14c20*/  BRA `(.L_x_557) ;  /* 0xfffffff8003c7947 */ /* 0x000fea000383ffff */
.L_x_538:
[----:B0-----:R0:W1:Y:S02]  /*14c30*/  SYNCS.PHASECHK.TRANS64.TRYWAIT P0, [R7+URZ], R0 ;  /* 0x00000000070075a7 */ /* 0x001064000800017f */
[----:B-1----:R-:W-:Y:S05]  /*14c40*/  @!P0 NANOSLEEP.SYNCS 0x989680 ;  /* 0x009896800000895d */ /* 0x002fea0003900000 */
[----:B------:R-:W1:Y:S02]  /*14c50*/  @!P0 SYNCS.PHASECHK.TRANS64 P0, [R7+URZ], R0 ;  /* 0x00000000070085a7 */ /* 0x000e64000800007f */
[----:B-1----:R-:W-:Y:S05]  /*14c60*/  @!P0 BRA `(.L_x_538) ;  /* 0xfffffffc00f08947 */ /* 0x002fea000383ffff */
[----:B------:R-:W-:Y:S05]  /*14c70*/  BRA `(.L_x_558) ;  /* 0xfffffff8004c7947 */ /* 0x000fea000383ffff */
.L_x_539:
[----:B0-----:R0:W1:Y:S02]  /*14c80*/  SYNCS.PHASECHK.TRANS64.TRYWAIT P0, [R7+URZ], R0 ;  /* 0x00000000070075a7 */ /* 0x001064000800017f */
[----:B-1----:R-:W-:Y:S05]  /*14c90*/  @!P0 NANOSLEEP.SYNCS 0x989680 ;  /* 0x009896800000895d */ /* 0x002fea0003900000 */
[----:B------:R-:W1:Y:S02]  /*14ca0*/  @!P0 SYNCS.PHASECHK.TRANS64 P0, [R7+URZ], R0 ;  /* 0x00000000070085a7 */ /* 0x000e64000800007f */
[----:B-1----:R-:W-:Y:S05]  /*14cb0*/  @!P0 BRA `(.L_x_539) ;  /* 0xfffffffc00f08947 */ /* 0x002fea000383ffff */
[----:B------:R-:W-:Y:S05]  /*14cc0*/  BRA `(.L_x_559) ;  /* 0xfffffff8005c7947 */ /* 0x000fea000383ffff */
.L_x_560:
[----:B------:R-:W-:-:S00]  /*14cd0*/  BRA `(.L_x_560) ;  /* 0xfffffffc00fc7947 */ /* 0x000fc0000383ffff */
[----:B------:R-:W-:-:S00]  /*14ce0*/  NOP ;  /* 0x0000000000007918 */ /* 0x000fc00000000000 */
        /* <DEDUP_REMOVED lines=9> */
.L_x_561:


//--------------------- .nv.global.init           --------------------------
	.section	.nv.global.init,"aw",@progbits
.nv.global.init:
	.type		$str$22,@object
	.size		$str$22,($str$23 - $str$22)
$str$22:
        /*0000*/ 	.byte	0x6b, 0x5f, 0x74, 0x69, 0x6c, 0x65, 0x5f, 0x63, 0x6f, 0x75, 0x6e, 0x74, 0x20, 0x3e, 0x3d, 0x20
        /*0010*/ 	.byte	0x31, 0x00
	.type		$str$23,@object
	.size		$str$23,(__unnamed_1 - $str$23)
$str$23:
        /*0012*/ 	.byte	0x2f, 0x74, 0x6d, 0x70, 0x2f, 0x63, 0x75, 0x74, 0x6c, 0x61, 0x73, 0x73, 0x5f, 0x73, 0x77, 0x65
        /*0022*/ 	.byte	0x65, 0x70, 0x5f, 0x73, 0x72, 0x63, 0x2f, 0x69, 0x6e, 0x63, 0x6c, 0x75, 0x64, 0x65, 0x2f, 0x63
        /*0032*/ 	.byte	0x75, 0x74, 0x6c, 0x61, 0x73, 0x73, 0x2f, 0x67, 0x65, 0x6d, 0x6d, 0x2f, 0x63, 0x6f, 0x6c, 0x6c
        /*0042*/ 	.byte	0x65, 0x63, 0x74, 0x69, 0x76, 0x65, 0x2f, 0x73, 0x6d, 0x39, 0x30, 0x5f, 0x6d, 0x6d, 0x61, 0x5f
        /*0052*/ 	.byte	0x74, 0x6d, 0x61, 0x5f, 0x67, 0x6d, 0x6d, 0x61, 0x5f, 0x73, 0x73, 0x5f, 0x77, 0x61, 0x72, 0x70
        /*0062*/ 	.byte	0x73, 0x70, 0x65, 0x63, 0x69, 0x61, 0x6c, 0x69, 0x7a, 0x65, 0x64, 0x2e, 0x68, 0x70, 0x70, 0x00
	.type		__unnamed_1,@object
	.size		__unnamed_1,(.L_0 - __unnamed_1)
__unnamed_1:
        /* <DEDUP_REMOVED lines=181> */
        /*0bc2*/ 	.byte	0x6e, 0x74, 0x69, 0x74, 0x79, 0x5d, 0x00
.L_0:


//--------------------- .nv.shared._ZN7cutlass13device_kernelINS_4gemm6kernel13GemmUniversalIN4cute5tupleIJiiiiEEENS1_10collective13CollectiveMmaINS1_34MainloopSm90TmaGmmaWarpSpecializedILi13ENS5_IJNS4_1CILi1EEESB_SB_EEENS1_35KernelTmaWarpSpecializedCooperativeEEENS5_IJNSA_ILi384EEENSA_ILi160EEENSA_ILi16EEEEEENS_10bfloat16_tENS5_IJlSB_lEEESJ_SK_NS4_8TiledMMAINS4_8MMA_AtomIJNS4_4SM904GMMA27MMA_64x32x16_F32BF16BF16_SSILNSO_5MajorE0ELSQ_0ELNSO_7ScaleInE1ELSR_1EEEEEENS4_6LayoutINS5_IJNSA_ILi2EEESB_SB_EEENS5_IJSB_NSA_ILi0EEESX_EEEEENS5_IJNS4_10UnderscoreES10_S10_EEEEENS4_13SM90_TMA_LOADENS4_14ComposedLayoutINS4_7SwizzleILi1ELi4ELi3EEENS4_18smem_ptr_flag_bitsILi16EEENSU_INS5_IJNSA_ILi8EEESH_EEENS5_IJSH_SB_EEEEEEEvNS4_8identityES13_S1D_vS1E_EENS_8epilogue10collective6detail29Sm90TmaWarpSpecializedAdapterINS1H_15DefaultEpilogueISJ_SK_SK_NS1G_6thread17LinearCombinationISJ_Li1EffLNS1L_9ScaleType4KindE0ELNS_15FloatRoundStyleE2ESJ_EENS1_15EpilogueDefaultEEEEEvvEEEEvNT_6ParamsE --------------------------
	.section	.nv.shared._ZN7cutlass13device_kernelINS_4gemm6kernel13GemmUniversalIN4cute5tupleIJiiiiEEENS1_10collective13CollectiveMmaINS1_34MainloopSm90TmaGmmaWarpSpecializedILi13ENS5_IJNS4_1CILi1EEESB_SB_EEENS1_35KernelTmaWarpSpecializedCooperativeEEENS5_IJNSA_ILi384EEENSA_ILi160EEENSA_ILi16EEEEEENS_10bfloat16_tENS5_IJlSB_lEEESJ_SK_NS4_8TiledMMAINS4_8MMA_AtomIJNS4_4SM904GMMA27MMA_64x32x16_F32BF16BF16_SSILNSO_5MajorE0ELSQ_0ELNSO_7ScaleInE1ELSR_1EEEEEENS4_6LayoutINS5_IJNSA_ILi2EEESB_SB_EEENS5_IJSB_NSA_ILi0EEESX_EEEEENS5_IJNS4_10UnderscoreES10_S10_EEEEENS4_13SM90_TMA_LOADENS4_14ComposedLayoutINS4_7SwizzleILi1ELi4ELi3EEENS4_18smem_ptr_flag_bitsILi16EEENSU_INS5_IJNSA_ILi8EEESH_EEENS5_IJSH_SB_EEEEEEEvNS4_8identityES13_S1D_vS1E_EENS_8epilogue10collective6detail29Sm90TmaWarpSpecializedAdapterINS1H_15DefaultEpilogueISJ_SK_SK_NS1G_6thread17LinearCombinationISJ_Li1EffLNS1L_9ScaleType4KindE0ELNS_15FloatRoundStyleE2ESJ_EENS1_15EpilogueDefaultEEEEEvvEEEEvNT_6ParamsE,"aw",@nobits
	.sectionflags	@""
	.align	16
	.zero		1024


//--------------------- .nv.shared.reserved.0     --------------------------
	.section	.nv.shared.reserved.0,"aw",@nobits
	.weak		__nv_reservedSMEM_offset_0_alias
	.size		__nv_reservedSMEM_offset_0_alias, 0, 0
	.other		__nv_reservedSMEM_offset_0_alias,@"STO_CUDA_RESERVED_SHARED STV_DEFAULT"
__nv_reservedSMEM_offset_0_alias:
	.zero		0


//--------------------- .nv.global                --------------------------
	.section	.nv.global,"aw",@nobits
.nv.global:
	.type		_ZN40_INTERNAL_bb966b70_4_k_cu_f2c07935_143174cute1_E,@object
	.size		_ZN40_INTERNAL_bb966b70_4_k_cu_f2c07935_143174cute1_E,(_ZN40_INTERNAL_bb966b70_4_k_cu_f2c07935_143174cuda3std3__45__cpo6cbeginE - _ZN40_INTERNAL_bb966b70_4_k_cu_f2c07935_143174cute1_E)
_ZN40_INTERNAL_bb966b70_4_k_cu_f2c07935_143174cute1_E:
	.zero		1
	.type		_ZN40_INTERNAL_bb966b70_4_k_cu_f2c07935_143174cuda3std3__45__cpo6cbeginE,@object
	.size		_ZN40_INTERNAL_bb966b70_4_k_cu_f2c07935_143174cuda3std3__45__cpo6cbeginE,(_ZN40_INTERNAL_bb966b70_4_k_cu_f2c07935_143174cuda3std3__48in_placeE - _ZN40_INTERNAL_bb966b70_4_k_cu_f2c07935_143174cuda3std3__45__cpo6cbeginE)
_ZN40_INTERNAL_bb966b70_4_k_cu_f2c07935_143174cuda3std3__45__cpo6cbeginE:
	.zero		1
	.type		_ZN40_INTERNAL_bb966b70_4_k_cu_f2c07935_143174cuda3std3__48in_placeE,@object
	.size		_ZN40_INTERNAL_bb966b70_4_k_cu_f2c07935_143174cuda3std3__48in_placeE,(_ZN40_INTERNAL_bb966b70_4_k_cu_f2c07935_143174cuda3std6ranges3__45__cpo9iter_moveE - _ZN40_INTERNAL_bb966b70_4_k_cu_f2c07935_143174cuda3std3__48in_placeE)
_ZN40_INTERNAL_bb966b70_4_k_cu_f2c07935_143174cuda3std3__48in_placeE:
	.zero		1
	.type		_ZN40_INTERNAL_bb966b70_4_k_cu_f2c07935_143174cuda3std6ranges3__45__cpo9iter_moveE,@object
	.size		_ZN40_INTERNAL_bb966b70_4_k_cu_f2c07935_143174cuda3std6ranges3__45__cpo9iter_moveE,(_ZN40_INTERNAL_bb966b70_4_k_cu_f2c07935_143174cuda3std3__45__cpo5beginE - _ZN40_INTERNAL_bb966b70_4_k_cu_f2c07935_143174cuda3std6ranges3__45__cpo9iter_moveE)
_ZN40_INTERNAL_bb966b70_4_k_cu_f2c07935_143174cuda3std6ranges3__45__cpo9iter_moveE:
	.zero		1
	.type		_ZN40_INTERNAL_bb966b70_4_k_cu_f2c07935_143174cuda3std3__45__cpo5beginE,@object
	.size		_ZN40_INTERNAL_bb966b70_4_k_cu_f2c07935_143174cuda3std3__45__cpo5beginE,(_ZN40_INTERNAL_bb966b70_4_k_cu_f2c07935_143174cuda3std3__442_GLOBAL__N__bb966b70_4_k_cu_f2c07935_143176ignoreE - _ZN40_INTERNAL_bb966b70_4_k_cu_f2c07935_143174cuda3std3__45__cpo5beginE)
_ZN40_INTERNAL_bb966b70_4_k_cu_f2c07935_143174cuda3std3__45__cpo5beginE:
	.zero		1
	.type		_ZN40_INTERNAL_bb966b70_4_k_cu_f2c07935_143174cuda3std3__442_GLOBAL__N__bb966b70_4_k_cu_f2c07935_143176ignoreE,@object
	.size		_ZN40_INTERNAL_bb966b70_4_k_cu_f2c07935_143174cuda3std3__442_GLOBAL__N__bb966b70_4_k_cu_f2c07935_143176ignoreE,(_ZN40_INTERNAL_bb966b70_4_k_cu_f2c07935_143174cute7productE - _ZN40_INTERNAL_bb966b70_4_k_cu_f2c07935_143174cuda3std3__442_GLOBAL__N__bb966b70_4_k_cu_f2c07935_143176ignoreE)
_ZN40_INTERNAL_bb966b70_4_k_cu_f2c07935_143174cuda3std3__442_GLOBAL__N__bb966b70_4_k_cu_f2c07935_143176ignoreE:
	.zero		1
	.type		_ZN40_INTERNAL_bb966b70_4_k_cu_f2c07935_143174cute7productE,@object
	.size		_ZN40_INTERNAL_bb966b70_4_k_cu_f2c07935_143174cute7productE,(_ZN40_INTERNAL_bb966b70_4_k_cu_f2c07935_143174cuda3std3__45__cpo3endE - _ZN40_INTERNAL_bb966b70_4_k_cu_f2c07935_143174cute7productE)
_ZN40_INTERNAL_bb966b70_4_k_cu_f2c07935_143174cute7productE:
	.zero		1
	.type		_ZN40_INTERNAL_bb966b70_4_k_cu_f2c07935_143174cuda3std3__45__cpo3endE,@object
	.size		_ZN40_INTERNAL_bb966b70_4_k_cu_f2c07935_143174cuda3std3__45__cpo3endE,(_ZN40_INTERNAL_bb966b70_4_k_cu_f2c07935_143174cuda3std3__419piecewise_constructE - _ZN40_INTERNAL_bb966b70_4_k_cu_f2c07935_143174cuda3std3__45__cpo3endE)
_ZN40_INTERNAL_bb966b70_4_k_cu_f2c07935_143174cuda3std3__45__cpo3endE:
	.zero		1
	.type		_ZN40_INTERNAL_bb966b70_4_k_cu_f2c07935_143174cuda3std3__419piecewise_constructE,@object
	.size		_ZN40_INTERNAL_bb966b70_4_k_cu_f2c07935_143174cuda3std3__419piecewise_constructE,(_ZN40_INTERNAL_bb966b70_4_k_cu_f2c07935_143174cuda3std3__45__cpo4cendE - _ZN40_INTERNAL_bb966b70_4_k_cu_f2c07935_143174cuda3std3__419piecewise_constructE)
_ZN40_INTERNAL_bb966b70_4_k_cu_f2c07935_143174cuda3std3__419piecewise_constructE:
	.zero		1
	.type		_ZN40_INTERNAL_bb966b70_4_k_cu_f2c07935_143174cuda3std3__45__cpo4cendE,@object
	.size		_ZN40_INTERNAL_bb966b70_4_k_cu_f2c07935_143174cuda3std3__45__cpo4cendE,(_ZN40_INTERNAL_bb966b70_4_k_cu_f2c07935_143174cuda3std6ranges3__45__cpo4swapE - _ZN40_INTERNAL_bb966b70_4_k_cu_f2c07935_143174cuda3std3__45__cpo4cendE)
_ZN40_INTERNAL_bb966b70_4_k_cu_f2c07935_143174cuda3std3__45__cpo4cendE:
	.zero		1
	.type		_ZN40_INTERNAL_bb966b70_4_k_cu_f2c07935_143174cuda3std6ranges3__45__cpo4swapE,@object
	.size		_ZN40_INTERNAL_bb966b70_4_k_cu_f2c07935_143174cuda3std6ranges3__45__cpo4swapE,(.L_8 - _ZN40_INTERNAL_bb966b70_4_k_cu_f2c07935_143174cuda3std6ranges3__45__cpo4swapE)
_ZN40_INTERNAL_bb966b70_4_k_cu_f2c07935_143174cuda3std6ranges3__45__cpo4swapE:
	.zero		1
.L_8:


//--------------------- .nv.constant0._ZN7cutlass13device_kernelINS_4gemm6kernel13GemmUniversalIN4cute5tupleIJiiiiEEENS1_10collective13CollectiveMmaINS1_34MainloopSm90TmaGmmaWarpSpecializedILi13ENS5_IJNS4_1CILi1EEESB_SB_EEENS1_35KernelTmaWarpSpecializedCooperativeEEENS5_IJNSA_ILi384EEENSA_ILi160EEENSA_ILi16EEEEEENS_10bfloat16_tENS5_IJlSB_lEEESJ_SK_NS4_8TiledMMAINS4_8MMA_AtomIJNS4_4SM904GMMA27MMA_64x32x16_F32BF16BF16_SSILNSO_5MajorE0ELSQ_0ELNSO_7ScaleInE1ELSR_1EEEEEENS4_6LayoutINS5_IJNSA_ILi2EEESB_SB_EEENS5_IJSB_NSA_ILi0EEESX_EEEEENS5_IJNS4_10UnderscoreES10_S10_EEEEENS4_13SM90_TMA_LOADENS4_14ComposedLayoutINS4_7SwizzleILi1ELi4ELi3EEENS4_18smem_ptr_flag_bitsILi16EEENSU_INS5_IJNSA_ILi8EEESH_EEENS5_IJSH_SB_EEEEEEEvNS4_8identityES13_S1D_vS1E_EENS_8epilogue10collective6detail29Sm90TmaWarpSpecializedAdapterINS1H_15DefaultEpilogueISJ_SK_SK_NS1G_6thread17LinearCombinationISJ_Li1EffLNS1L_9ScaleType4KindE0ELNS_15FloatRoundStyleE2ESJ_EENS1_15EpilogueDefaultEEEEEvvEEEEvNT_6ParamsE --------------------------
	.section	.nv.constant0._ZN7cutlass13device_kernelINS_4gemm6kernel13GemmUniversalIN4cute5tupleIJiiiiEEENS1_10collective13CollectiveMmaINS1_34MainloopSm90TmaGmmaWarpSpecializedILi13ENS5_IJNS4_1CILi1EEESB_SB_EEENS1_35KernelTmaWarpSpecializedCooperativeEEENS5_IJNSA_ILi384EEENSA_ILi160EEENSA_ILi16EEEEEENS_10bfloat16_tENS5_IJlSB_lEEESJ_SK_NS4_8TiledMMAINS4_8MMA_AtomIJNS4_4SM904GMMA27MMA_64x32x16_F32BF16BF16_SSILNSO_5MajorE0ELSQ_0ELNSO_7ScaleInE1ELSR_1EEEEEENS4_6LayoutINS5_IJNSA_ILi2EEESB_SB_EEENS5_IJSB_NSA_ILi0EEESX_EEEEENS5_IJNS4_10UnderscoreES10_S10_EEEEENS4_13SM90_TMA_LOADENS4_14ComposedLayoutINS4_7SwizzleILi1ELi4ELi3EEENS4_18smem_ptr_flag_bitsILi16EEENSU_INS5_IJNSA_ILi8EEESH_EEENS5_IJSH_SB_EEEEEEEvNS4_8identityES13_S1D_vS1E_EENS_8epilogue10collective6detail29Sm90TmaWarpSpecializedAdapterINS1H_15DefaultEpilogueISJ_SK_SK_NS1G_6thread17LinearCombinationISJ_Li1EffLNS1L_9ScaleType4KindE0ELNS_15FloatRoundStyleE2ESJ_EENS1_15EpilogueDefaultEEEEEvvEEEEvNT_6ParamsE,"a",@progbits
	.sectionflags	@""
	.align	4
.nv.constant0._ZN7cutlass13device_kernelINS_4gemm6kernel13GemmUniversalIN4cute5tupleIJiiiiEEENS1_10collective13CollectiveMmaINS1_34MainloopSm90TmaGmmaWarpSpecializedILi13ENS5_IJNS4_1CILi1EEESB_SB_EEENS1_35KernelTmaWarpSpecializedCooperativeEEENS5_IJNSA_ILi384EEENSA_ILi160EEENSA_ILi16EEEEEENS_10bfloat16_tENS5_IJlSB_lEEESJ_SK_NS4_8TiledMMAINS4_8MMA_AtomIJNS4_4SM904GMMA27MMA_64x32x16_F32BF16BF16_SSILNSO_5MajorE0ELSQ_0ELNSO_7ScaleInE1ELSR_1EEEEEENS4_6LayoutINS5_IJNSA_ILi2EEESB_SB_EEENS5_IJSB_NSA_ILi0EEESX_EEEEENS5_IJNS4_10UnderscoreES10_S10_EEEEENS4_13SM90_TMA_LOADENS4_14ComposedLayoutINS4_7SwizzleILi1ELi4ELi3EEENS4_18smem_ptr_flag_bitsILi16EEENSU_INS5_IJNSA_ILi8EEESH_EEENS5_IJSH_SB_EEEEEEEvNS4_8identityES13_S1D_vS1E_EENS_8epilogue10collective6detail29Sm90TmaWarpSpecializedAdapterINS1H_15DefaultEpilogueISJ_SK_SK_NS1G_6thread17LinearCombinationISJ_Li1EffLNS1L_9ScaleType4KindE0ELNS_15FloatRoundStyleE2ESJ_EENS1_15EpilogueDefaultEEEEEvvEEEEvNT_6ParamsE:
	.zero		1664


//--------------------- SYMBOLS --------------------------

	.type		.nv.reservedSmem.offset0,@object
	.size		.nv.reservedSmem.offset0,0x4
	.type		__assertfail,@function
